//
// Generated by NVIDIA NVVM Compiler
//
// Compiler Build ID: CL-36424714
// Cuda compilation tools, release 13.0, V13.0.88
// Based on NVVM 20.0.0
//

.version 9.0
.target sm_100
.address_size 64

	// .globl	_Z15matrixMulKernelPdS_S_S_iiii

.visible .entry _Z15matrixMulKernelPdS_S_S_iiii(
	.param .u64 .ptr .align 1 _Z15matrixMulKernelPdS_S_S_iiii_param_0,
	.param .u64 .ptr .align 1 _Z15matrixMulKernelPdS_S_S_iiii_param_1,
	.param .u64 .ptr .align 1 _Z15matrixMulKernelPdS_S_S_iiii_param_2,
	.param .u64 .ptr .align 1 _Z15matrixMulKernelPdS_S_S_iiii_param_3,
	.param .u32 _Z15matrixMulKernelPdS_S_S_iiii_param_4,
	.param .u32 _Z15matrixMulKernelPdS_S_S_iiii_param_5,
	.param .u32 _Z15matrixMulKernelPdS_S_S_iiii_param_6,
	.param .u32 _Z15matrixMulKernelPdS_S_S_iiii_param_7
)
{
	.reg .pred 	%p<15>;
	.reg .b32 	%r<44>;
	.reg .b64 	%rd<61>;
	.reg .b64 	%fd<110>;

	ld.param.u64 	%rd17, [_Z15matrixMulKernelPdS_S_S_iiii_param_0];
	ld.param.u64 	%rd18, [_Z15matrixMulKernelPdS_S_S_iiii_param_1];
	ld.param.u64 	%rd15, [_Z15matrixMulKernelPdS_S_S_iiii_param_2];
	ld.param.u64 	%rd16, [_Z15matrixMulKernelPdS_S_S_iiii_param_3];
	ld.param.u32 	%r20, [_Z15matrixMulKernelPdS_S_S_iiii_param_4];
	ld.param.u32 	%r21, [_Z15matrixMulKernelPdS_S_S_iiii_param_5];
	ld.param.u32 	%r22, [_Z15matrixMulKernelPdS_S_S_iiii_param_6];
	ld.param.u32 	%r23, [_Z15matrixMulKernelPdS_S_S_iiii_param_7];
	cvta.to.global.u64 	%rd1, %rd18;
	cvta.to.global.u64 	%rd2, %rd17;
	mov.u32 	%r24, %ctaid.y;
	mov.u32 	%r25, %ntid.y;
	mov.u32 	%r26, %tid.y;
	mad.lo.s32 	%r1, %r24, %r25, %r26;
	mov.u32 	%r27, %ctaid.x;
	mov.u32 	%r28, %ntid.x;
	mov.u32 	%r29, %tid.x;
	mad.lo.s32 	%r30, %r27, %r28, %r29;
	mov.u32 	%r2, %ctaid.z;
	setp.ge.s32 	%p1, %r1, %r20;
	setp.ge.s32 	%p2, %r30, %r22;
	or.pred  	%p3, %p1, %p2;
	setp.ge.s32 	%p4, %r2, %r23;
	or.pred  	%p5, %p3, %p4;
	@%p5 bra 	$L__BB0_15;
	cvta.to.global.u64 	%rd19, %rd16;
	mul.wide.u32 	%rd20, %r1, 8;
	add.s64 	%rd21, %rd19, %rd20;
	ld.global.f64 	%fd109, [%rd21];
	setp.lt.s32 	%p6, %r21, 1;
	@%p6 bra 	$L__BB0_14;
	mul.lo.s32 	%r3, %r21, %r1;
	mul.lo.s32 	%r4, %r21, %r2;
	and.b32  	%r5, %r21, 15;
	setp.lt.u32 	%p7, %r21, 16;
	mov.b32 	%r41, 0;
	@%p7 bra 	$L__BB0_5;
	and.b32  	%r41, %r21, 2147483632;
	neg.s32 	%r39, %r41;
	mul.wide.u32 	%rd22, %r3, 8;
	add.s64 	%rd23, %rd22, %rd2;
	add.s64 	%rd58, %rd23, 64;
	mul.wide.u32 	%rd24, %r4, 8;
	add.s64 	%rd25, %rd24, %rd1;
	add.s64 	%rd57, %rd25, 64;
$L__BB0_4:
	.pragma "nounroll";
	ld.global.f64 	%fd16, [%rd58+-64];
	ld.global.f64 	%fd17, [%rd57+-64];
	fma.rn.f64 	%fd18, %fd16, %fd17, %fd109;
	ld.global.f64 	%fd19, [%rd58+-56];
	ld.global.f64 	%fd20, [%rd57+-56];
	fma.rn.f64 	%fd21, %fd19, %fd20, %fd18;
	ld.global.f64 	%fd22, [%rd58+-48];
	ld.global.f64 	%fd23, [%rd57+-48];
	fma.rn.f64 	%fd24, %fd22, %fd23, %fd21;
	ld.global.f64 	%fd25, [%rd58+-40];
	ld.global.f64 	%fd26, [%rd57+-40];
	fma.rn.f64 	%fd27, %fd25, %fd26, %fd24;
	ld.global.f64 	%fd28, [%rd58+-32];
	ld.global.f64 	%fd29, [%rd57+-32];
	fma.rn.f64 	%fd30, %fd28, %fd29, %fd27;
	ld.global.f64 	%fd31, [%rd58+-24];
	ld.global.f64 	%fd32, [%rd57+-24];
	fma.rn.f64 	%fd33, %fd31, %fd32, %fd30;
	ld.global.f64 	%fd34, [%rd58+-16];
	ld.global.f64 	%fd35, [%rd57+-16];
	fma.rn.f64 	%fd36, %fd34, %fd35, %fd33;
	ld.global.f64 	%fd37, [%rd58+-8];
	ld.global.f64 	%fd38, [%rd57+-8];
	fma.rn.f64 	%fd39, %fd37, %fd38, %fd36;
	ld.global.f64 	%fd40, [%rd58];
	ld.global.f64 	%fd41, [%rd57];
	fma.rn.f64 	%fd42, %fd40, %fd41, %fd39;
	ld.global.f64 	%fd43, [%rd58+8];
	ld.global.f64 	%fd44, [%rd57+8];
	fma.rn.f64 	%fd45, %fd43, %fd44, %fd42;
	ld.global.f64 	%fd46, [%rd58+16];
	ld.global.f64 	%fd47, [%rd57+16];
	fma.rn.f64 	%fd48, %fd46, %fd47, %fd45;
	ld.global.f64 	%fd49, [%rd58+24];
	ld.global.f64 	%fd50, [%rd57+24];
	fma.rn.f64 	%fd51, %fd49, %fd50, %fd48;
	ld.global.f64 	%fd52, [%rd58+32];
	ld.global.f64 	%fd53, [%rd57+32];
	fma.rn.f64 	%fd54, %fd52, %fd53, %fd51;
	ld.global.f64 	%fd55, [%rd58+40];
	ld.global.f64 	%fd56, [%rd57+40];
	fma.rn.f64 	%fd57, %fd55, %fd56, %fd54;
	ld.global.f64 	%fd58, [%rd58+48];
	ld.global.f64 	%fd59, [%rd57+48];
	fma.rn.f64 	%fd60, %fd58, %fd59, %fd57;
	ld.global.f64 	%fd61, [%rd58+56];
	ld.global.f64 	%fd62, [%rd57+56];
	fma.rn.f64 	%fd109, %fd61, %fd62, %fd60;
	add.s32 	%r39, %r39, 16;
	add.s64 	%rd58, %rd58, 128;
	add.s64 	%rd57, %rd57, 128;
	setp.ne.s32 	%p8, %r39, 0;
	@%p8 bra 	$L__BB0_4;
$L__BB0_5:
	setp.eq.s32 	%p9, %r5, 0;
	@%p9 bra 	$L__BB0_14;
	and.b32  	%r11, %r21, 7;
	setp.lt.u32 	%p10, %r5, 8;
	@%p10 bra 	$L__BB0_8;
	add.s32 	%r32, %r41, %r3;
	mul.wide.u32 	%rd26, %r32, 8;
	add.s64 	%rd27, %rd2, %rd26;
	ld.global.f64 	%fd64, [%rd27];
	add.s32 	%r33, %r41, %r4;
	mul.wide.u32 	%rd28, %r33, 8;
	add.s64 	%rd29, %rd1, %rd28;
	ld.global.f64 	%fd65, [%rd29];
	fma.rn.f64 	%fd66, %fd64, %fd65, %fd109;
	cvt.u64.u32 	%rd30, %r3;
	cvt.u64.u32 	%rd31, %r41;
	add.s64 	%rd32, %rd31, %rd30;
	shl.b64 	%rd33, %rd32, 3;
	add.s64 	%rd34, %rd2, %rd33;
	ld.global.f64 	%fd67, [%rd34+8];
	cvt.u64.u32 	%rd35, %r4;
	add.s64 	%rd36, %rd31, %rd35;
	shl.b64 	%rd37, %rd36, 3;
	add.s64 	%rd38, %rd1, %rd37;
	ld.global.f64 	%fd68, [%rd38+8];
	fma.rn.f64 	%fd69, %fd67, %fd68, %fd66;
	ld.global.f64 	%fd70, [%rd34+16];
	ld.global.f64 	%fd71, [%rd38+16];
	fma.rn.f64 	%fd72, %fd70, %fd71, %fd69;
	ld.global.f64 	%fd73, [%rd34+24];
	ld.global.f64 	%fd74, [%rd38+24];
	fma.rn.f64 	%fd75, %fd73, %fd74, %fd72;
	ld.global.f64 	%fd76, [%rd34+32];
	ld.global.f64 	%fd77, [%rd38+32];
	fma.rn.f64 	%fd78, %fd76, %fd77, %fd75;
	ld.global.f64 	%fd79, [%rd34+40];
	ld.global.f64 	%fd80, [%rd38+40];
	fma.rn.f64 	%fd81, %fd79, %fd80, %fd78;
	ld.global.f64 	%fd82, [%rd34+48];
	ld.global.f64 	%fd83, [%rd38+48];
	fma.rn.f64 	%fd84, %fd82, %fd83, %fd81;
	ld.global.f64 	%fd85, [%rd34+56];
	ld.global.f64 	%fd86, [%rd38+56];
	fma.rn.f64 	%fd109, %fd85, %fd86, %fd84;
	add.s32 	%r41, %r41, 8;
$L__BB0_8:
	setp.eq.s32 	%p11, %r11, 0;
	@%p11 bra 	$L__BB0_14;
	and.b32  	%r14, %r21, 3;
	setp.lt.u32 	%p12, %r11, 4;
	@%p12 bra 	$L__BB0_11;
	add.s32 	%r34, %r41, %r3;
	mul.wide.u32 	%rd39, %r34, 8;
	add.s64 	%rd40, %rd2, %rd39;
	ld.global.f64 	%fd88, [%rd40];
	add.s32 	%r35, %r41, %r4;
	mul.wide.u32 	%rd41, %r35, 8;
	add.s64 	%rd42, %rd1, %rd41;
	ld.global.f64 	%fd89, [%rd42];
	fma.rn.f64 	%fd90, %fd88, %fd89, %fd109;
	cvt.u64.u32 	%rd43, %r3;
	cvt.u64.u32 	%rd44, %r41;
	add.s64 	%rd45, %rd44, %rd43;
	shl.b64 	%rd46, %rd45, 3;
	add.s64 	%rd47, %rd2, %rd46;
	ld.global.f64 	%fd91, [%rd47+8];
	cvt.u64.u32 	%rd48, %r4;
	add.s64 	%rd49, %rd44, %rd48;
	shl.b64 	%rd50, %rd49, 3;
	add.s64 	%rd51, %rd1, %rd50;
	ld.global.f64 	%fd92, [%rd51+8];
	fma.rn.f64 	%fd93, %fd91, %fd92, %fd90;
	ld.global.f64 	%fd94, [%rd47+16];
	ld.global.f64 	%fd95, [%rd51+16];
	fma.rn.f64 	%fd96, %fd94, %fd95, %fd93;
	ld.global.f64 	%fd97, [%rd47+24];
	ld.global.f64 	%fd98, [%rd51+24];
	fma.rn.f64 	%fd109, %fd97, %fd98, %fd96;
	add.s32 	%r41, %r41, 4;
$L__BB0_11:
	setp.eq.s32 	%p13, %r14, 0;
	@%p13 bra 	$L__BB0_14;
	add.s32 	%r36, %r41, %r4;
	mul.wide.u32 	%rd52, %r36, 8;
	add.s64 	%rd60, %rd1, %rd52;
	add.s32 	%r37, %r41, %r3;
	mul.wide.u32 	%rd53, %r37, 8;
	add.s64 	%rd59, %rd2, %rd53;
	neg.s32 	%r43, %r14;
$L__BB0_13:
	.pragma "nounroll";
	ld.global.f64 	%fd99, [%rd59];
	ld.global.f64 	%fd100, [%rd60];
	fma.rn.f64 	%fd109, %fd99, %fd100, %fd109;
	add.s64 	%rd60, %rd60, 8;
	add.s64 	%rd59, %rd59, 8;
	add.s32 	%r43, %r43, 1;
	setp.ne.s32 	%p14, %r43, 0;
	@%p14 bra 	$L__BB0_13;
$L__BB0_14:
	mad.lo.s32 	%r38, %r20, %r2, %r1;
	cvta.to.global.u64 	%rd54, %rd15;
	mul.wide.u32 	%rd55, %r38, 8;
	add.s64 	%rd56, %rd54, %rd55;
	st.global.f64 	[%rd56], %fd109;
$L__BB0_15:
	ret;

}
	// .globl	_Z10reluKernelPdii
.visible .entry _Z10reluKernelPdii(
	.param .u64 .ptr .align 1 _Z10reluKernelPdii_param_0,
	.param .u32 _Z10reluKernelPdii_param_1,
	.param .u32 _Z10reluKernelPdii_param_2
)
{
	.reg .pred 	%p<4>;
	.reg .b32 	%r<9>;
	.reg .b64 	%rd<5>;
	.reg .b64 	%fd<3>;

	ld.param.u64 	%rd1, [_Z10reluKernelPdii_param_0];
	ld.param.u32 	%r3, [_Z10reluKernelPdii_param_1];
	ld.param.u32 	%r4, [_Z10reluKernelPdii_param_2];
	mov.u32 	%r5, %ctaid.x;
	mov.u32 	%r6, %ntid.x;
	mov.u32 	%r7, %tid.x;
	mad.lo.s32 	%r1, %r5, %r6, %r7;
	mov.u32 	%r2, %ctaid.y;
	setp.ge.s32 	%p1, %r1, %r3;
	setp.ge.s32 	%p2, %r2, %r4;
	or.pred  	%p3, %p1, %p2;
	@%p3 bra 	$L__BB1_2;
	cvta.to.global.u64 	%rd2, %rd1;
	mad.lo.s32 	%r8, %r3, %r2, %r1;
	mul.wide.s32 	%rd3, %r8, 8;
	add.s64 	%rd4, %rd2, %rd3;
	ld.global.f64 	%fd1, [%rd4];
	max.f64 	%fd2, %fd1, 0d0000000000000000;
	st.global.f64 	[%rd4], %fd2;
$L__BB1_2:
	ret;

}
	// .globl	_Z13softmaxKernelPdii
.visible .entry _Z13softmaxKernelPdii(
	.param .u64 .ptr .align 1 _Z13softmaxKernelPdii_param_0,
	.param .u32 _Z13softmaxKernelPdii_param_1,
	.param .u32 _Z13softmaxKernelPdii_param_2
)
{
	.reg .pred 	%p<63>;
	.reg .b32 	%r<116>;
	.reg .b32 	%f<7>;
	.reg .b64 	%rd<63>;
	.reg .b64 	%fd<232>;

	ld.param.u64 	%rd18, [_Z13softmaxKernelPdii_param_0];
	ld.param.u32 	%r50, [_Z13softmaxKernelPdii_param_1];
	ld.param.u32 	%r51, [_Z13softmaxKernelPdii_param_2];
	cvta.to.global.u64 	%rd1, %rd18;
	mov.u32 	%r1, %ctaid.x;
	setp.ge.s32 	%p1, %r1, %r51;
	@%p1 bra 	$L__BB2_43;
	mul.lo.s32 	%r2, %r50, %r1;
	mul.wide.s32 	%rd19, %r2, 8;
	add.s64 	%rd20, %rd1, %rd19;
	ld.global.f64 	%fd223, [%rd20];
	setp.lt.s32 	%p2, %r50, 2;
	@%p2 bra 	$L__BB2_15;
	add.s32 	%r3, %r50, -1;
	add.s32 	%r53, %r50, -2;
	and.b32  	%r4, %r3, 15;
	setp.lt.u32 	%p3, %r53, 15;
	mov.b32 	%r104, 1;
	@%p3 bra 	$L__BB2_6;
	and.b32  	%r55, %r3, -16;
	neg.s32 	%r108, %r55;
	add.s32 	%r56, %r2, 1;
	mul.wide.u32 	%rd21, %r56, 8;
	add.s64 	%rd22, %rd21, %rd1;
	add.s64 	%rd59, %rd22, 64;
	mov.b32 	%r107, 0;
$L__BB2_4:
	.pragma "nounroll";
	ld.global.f64 	%fd38, [%rd59+-64];
	setp.gt.f64 	%p4, %fd38, %fd223;
	selp.f64 	%fd39, %fd38, %fd223, %p4;
	ld.global.f64 	%fd40, [%rd59+-56];
	setp.gt.f64 	%p5, %fd40, %fd39;
	selp.f64 	%fd41, %fd40, %fd39, %p5;
	ld.global.f64 	%fd42, [%rd59+-48];
	setp.gt.f64 	%p6, %fd42, %fd41;
	selp.f64 	%fd43, %fd42, %fd41, %p6;
	ld.global.f64 	%fd44, [%rd59+-40];
	setp.gt.f64 	%p7, %fd44, %fd43;
	selp.f64 	%fd45, %fd44, %fd43, %p7;
	ld.global.f64 	%fd46, [%rd59+-32];
	setp.gt.f64 	%p8, %fd46, %fd45;
	selp.f64 	%fd47, %fd46, %fd45, %p8;
	ld.global.f64 	%fd48, [%rd59+-24];
	setp.gt.f64 	%p9, %fd48, %fd47;
	selp.f64 	%fd49, %fd48, %fd47, %p9;
	ld.global.f64 	%fd50, [%rd59+-16];
	setp.gt.f64 	%p10, %fd50, %fd49;
	selp.f64 	%fd51, %fd50, %fd49, %p10;
	ld.global.f64 	%fd52, [%rd59+-8];
	setp.gt.f64 	%p11, %fd52, %fd51;
	selp.f64 	%fd53, %fd52, %fd51, %p11;
	ld.global.f64 	%fd54, [%rd59];
	setp.gt.f64 	%p12, %fd54, %fd53;
	selp.f64 	%fd55, %fd54, %fd53, %p12;
	ld.global.f64 	%fd56, [%rd59+8];
	setp.gt.f64 	%p13, %fd56, %fd55;
	selp.f64 	%fd57, %fd56, %fd55, %p13;
	ld.global.f64 	%fd58, [%rd59+16];
	setp.gt.f64 	%p14, %fd58, %fd57;
	selp.f64 	%fd59, %fd58, %fd57, %p14;
	ld.global.f64 	%fd60, [%rd59+24];
	setp.gt.f64 	%p15, %fd60, %fd59;
	selp.f64 	%fd61, %fd60, %fd59, %p15;
	ld.global.f64 	%fd62, [%rd59+32];
	setp.gt.f64 	%p16, %fd62, %fd61;
	selp.f64 	%fd63, %fd62, %fd61, %p16;
	ld.global.f64 	%fd64, [%rd59+40];
	setp.gt.f64 	%p17, %fd64, %fd63;
	selp.f64 	%fd65, %fd64, %fd63, %p17;
	ld.global.f64 	%fd66, [%rd59+48];
	setp.gt.f64 	%p18, %fd66, %fd65;
	selp.f64 	%fd67, %fd66, %fd65, %p18;
	ld.global.f64 	%fd68, [%rd59+56];
	setp.gt.f64 	%p19, %fd68, %fd67;
	selp.f64 	%fd223, %fd68, %fd67, %p19;
	add.s32 	%r108, %r108, 16;
	add.s32 	%r107, %r107, 16;
	add.s64 	%rd59, %rd59, 128;
	setp.eq.s32 	%p20, %r108, 0;
	@%p20 bra 	$L__BB2_5;
	bra.uni 	$L__BB2_4;
$L__BB2_5:
	add.s32 	%r104, %r107, 1;
$L__BB2_6:
	setp.eq.s32 	%p21, %r4, 0;
	@%p21 bra 	$L__BB2_15;
	and.b32  	%r8, %r3, 7;
	setp.lt.u32 	%p22, %r4, 8;
	@%p22 bra 	$L__BB2_9;
	add.s32 	%r57, %r104, %r2;
	mul.wide.u32 	%rd23, %r57, 8;
	add.s64 	%rd24, %rd1, %rd23;
	ld.global.f64 	%fd70, [%rd24];
	setp.gt.f64 	%p23, %fd70, %fd223;
	selp.f64 	%fd71, %fd70, %fd223, %p23;
	cvt.u64.u32 	%rd25, %r2;
	cvt.u64.u32 	%rd26, %r104;
	add.s64 	%rd27, %rd26, %rd25;
	shl.b64 	%rd28, %rd27, 3;
	add.s64 	%rd29, %rd1, %rd28;
	ld.global.f64 	%fd72, [%rd29+8];
	setp.gt.f64 	%p24, %fd72, %fd71;
	selp.f64 	%fd73, %fd72, %fd71, %p24;
	ld.global.f64 	%fd74, [%rd29+16];
	setp.gt.f64 	%p25, %fd74, %fd73;
	selp.f64 	%fd75, %fd74, %fd73, %p25;
	ld.global.f64 	%fd76, [%rd29+24];
	setp.gt.f64 	%p26, %fd76, %fd75;
	selp.f64 	%fd77, %fd76, %fd75, %p26;
	ld.global.f64 	%fd78, [%rd29+32];
	setp.gt.f64 	%p27, %fd78, %fd77;
	selp.f64 	%fd79, %fd78, %fd77, %p27;
	ld.global.f64 	%fd80, [%rd29+40];
	setp.gt.f64 	%p28, %fd80, %fd79;
	selp.f64 	%fd81, %fd80, %fd79, %p28;
	ld.global.f64 	%fd82, [%rd29+48];
	setp.gt.f64 	%p29, %fd82, %fd81;
	selp.f64 	%fd83, %fd82, %fd81, %p29;
	ld.global.f64 	%fd84, [%rd29+56];
	setp.gt.f64 	%p30, %fd84, %fd83;
	selp.f64 	%fd223, %fd84, %fd83, %p30;
	add.s32 	%r104, %r104, 8;
$L__BB2_9:
	setp.eq.s32 	%p31, %r8, 0;
	@%p31 bra 	$L__BB2_15;
	and.b32  	%r11, %r3, 3;
	setp.lt.u32 	%p32, %r8, 4;
	@%p32 bra 	$L__BB2_12;
	add.s32 	%r58, %r104, %r2;
	mul.wide.u32 	%rd30, %r58, 8;
	add.s64 	%rd31, %rd1, %rd30;
	ld.global.f64 	%fd86, [%rd31];
	setp.gt.f64 	%p33, %fd86, %fd223;
	selp.f64 	%fd87, %fd86, %fd223, %p33;
	cvt.u64.u32 	%rd32, %r2;
	cvt.u64.u32 	%rd33, %r104;
	add.s64 	%rd34, %rd33, %rd32;
	shl.b64 	%rd35, %rd34, 3;
	add.s64 	%rd36, %rd1, %rd35;
	ld.global.f64 	%fd88, [%rd36+8];
	setp.gt.f64 	%p34, %fd88, %fd87;
	selp.f64 	%fd89, %fd88, %fd87, %p34;
	ld.global.f64 	%fd90, [%rd36+16];
	setp.gt.f64 	%p35, %fd90, %fd89;
	selp.f64 	%fd91, %fd90, %fd89, %p35;
	ld.global.f64 	%fd92, [%rd36+24];
	setp.gt.f64 	%p36, %fd92, %fd91;
	selp.f64 	%fd223, %fd92, %fd91, %p36;
	add.s32 	%r104, %r104, 4;
$L__BB2_12:
	setp.eq.s32 	%p37, %r11, 0;
	@%p37 bra 	$L__BB2_15;
	add.s32 	%r59, %r104, %r2;
	mul.wide.u32 	%rd37, %r59, 8;
	add.s64 	%rd58, %rd1, %rd37;
	neg.s32 	%r106, %r11;
$L__BB2_14:
	.pragma "nounroll";
	ld.global.f64 	%fd93, [%rd58];
	setp.gt.f64 	%p38, %fd93, %fd223;
	selp.f64 	%fd223, %fd93, %fd223, %p38;
	add.s64 	%rd58, %rd58, 8;
	add.s32 	%r106, %r106, 1;
	setp.ne.s32 	%p39, %r106, 0;
	@%p39 bra 	$L__BB2_14;
$L__BB2_15:
	setp.lt.s32 	%p40, %r50, 1;
	mov.f64 	%fd228, 0d0000000000000000;
	@%p40 bra 	$L__BB2_30;
	setp.eq.s32 	%p41, %r50, 1;
	mov.f64 	%fd228, 0d0000000000000000;
	mov.b32 	%r109, 0;
	@%p41 bra 	$L__BB2_25;
	and.b32  	%r109, %r50, 2147483646;
	neg.s32 	%r110, %r109;
	mul.wide.u32 	%rd38, %r2, 8;
	add.s64 	%rd39, %rd38, %rd1;
	add.s64 	%rd60, %rd39, 8;
	mov.f64 	%fd228, 0d0000000000000000;
$L__BB2_18:
	ld.global.f64 	%fd98, [%rd60+-8];
	sub.f64 	%fd25, %fd98, %fd223;
	fma.rn.f64 	%fd99, %fd25, 0d3FF71547652B82FE, 0d4338000000000000;
	{
	.reg .b32 %temp; 
	mov.b64 	{%r31, %temp}, %fd99;
	}
	mov.f64 	%fd100, 0dC338000000000000;
	add.rn.f64 	%fd101, %fd99, %fd100;
	fma.rn.f64 	%fd102, %fd101, 0dBFE62E42FEFA39EF, %fd25;
	fma.rn.f64 	%fd103, %fd101, 0dBC7ABC9E3B39803F, %fd102;
	fma.rn.f64 	%fd104, %fd103, 0d3E5ADE1569CE2BDF, 0d3E928AF3FCA213EA;
	fma.rn.f64 	%fd105, %fd104, %fd103, 0d3EC71DEE62401315;
	fma.rn.f64 	%fd106, %fd105, %fd103, 0d3EFA01997C89EB71;
	fma.rn.f64 	%fd107, %fd106, %fd103, 0d3F2A01A014761F65;
	fma.rn.f64 	%fd108, %fd107, %fd103, 0d3F56C16C1852B7AF;
	fma.rn.f64 	%fd109, %fd108, %fd103, 0d3F81111111122322;
	fma.rn.f64 	%fd110, %fd109, %fd103, 0d3FA55555555502A1;
	fma.rn.f64 	%fd111, %fd110, %fd103, 0d3FC5555555555511;
	fma.rn.f64 	%fd112, %fd111, %fd103, 0d3FE000000000000B;
	fma.rn.f64 	%fd113, %fd112, %fd103, 0d3FF0000000000000;
	fma.rn.f64 	%fd114, %fd113, %fd103, 0d3FF0000000000000;
	{
	.reg .b32 %temp; 
	mov.b64 	{%r32, %temp}, %fd114;
	}
	{
	.reg .b32 %temp; 
	mov.b64 	{%temp, %r33}, %fd114;
	}
	shl.b32 	%r61, %r31, 20;
	add.s32 	%r62, %r61, %r33;
	mov.b64 	%fd230, {%r32, %r62};
	{
	.reg .b32 %temp; 
	mov.b64 	{%temp, %r63}, %fd25;
	}
	mov.b32 	%f4, %r63;
	abs.f32 	%f2, %f4;
	setp.lt.f32 	%p42, %f2, 0f4086232B;
	@%p42 bra 	$L__BB2_21;
	setp.lt.f64 	%p43, %fd25, 0d0000000000000000;
	add.f64 	%fd115, %fd25, 0d7FF0000000000000;
	selp.f64 	%fd230, 0d0000000000000000, %fd115, %p43;
	setp.geu.f32 	%p44, %f2, 0f40874800;
	@%p44 bra 	$L__BB2_21;
	shr.u32 	%r64, %r31, 31;
	add.s32 	%r65, %r31, %r64;
	shr.s32 	%r66, %r65, 1;
	shl.b32 	%r67, %r66, 20;
	add.s32 	%r68, %r33, %r67;
	mov.b64 	%fd116, {%r32, %r68};
	sub.s32 	%r69, %r31, %r66;
	shl.b32 	%r70, %r69, 20;
	add.s32 	%r71, %r70, 1072693248;
	mov.b32 	%r72, 0;
	mov.b64 	%fd117, {%r72, %r71};
	mul.f64 	%fd230, %fd117, %fd116;
$L__BB2_21:
	st.global.f64 	[%rd60+-8], %fd230;
	add.f64 	%fd30, %fd228, %fd230;
	ld.global.f64 	%fd118, [%rd60];
	sub.f64 	%fd31, %fd118, %fd223;
	fma.rn.f64 	%fd119, %fd31, 0d3FF71547652B82FE, 0d4338000000000000;
	{
	.reg .b32 %temp; 
	mov.b64 	{%r34, %temp}, %fd119;
	}
	mov.f64 	%fd120, 0dC338000000000000;
	add.rn.f64 	%fd121, %fd119, %fd120;
	fma.rn.f64 	%fd122, %fd121, 0dBFE62E42FEFA39EF, %fd31;
	fma.rn.f64 	%fd123, %fd121, 0dBC7ABC9E3B39803F, %fd122;
	fma.rn.f64 	%fd124, %fd123, 0d3E5ADE1569CE2BDF, 0d3E928AF3FCA213EA;
	fma.rn.f64 	%fd125, %fd124, %fd123, 0d3EC71DEE62401315;
	fma.rn.f64 	%fd126, %fd125, %fd123, 0d3EFA01997C89EB71;
	fma.rn.f64 	%fd127, %fd126, %fd123, 0d3F2A01A014761F65;
	fma.rn.f64 	%fd128, %fd127, %fd123, 0d3F56C16C1852B7AF;
	fma.rn.f64 	%fd129, %fd128, %fd123, 0d3F81111111122322;
	fma.rn.f64 	%fd130, %fd129, %fd123, 0d3FA55555555502A1;
	fma.rn.f64 	%fd131, %fd130, %fd123, 0d3FC5555555555511;
	fma.rn.f64 	%fd132, %fd131, %fd123, 0d3FE000000000000B;
	fma.rn.f64 	%fd133, %fd132, %fd123, 0d3FF0000000000000;
	fma.rn.f64 	%fd134, %fd133, %fd123, 0d3FF0000000000000;
	{
	.reg .b32 %temp; 
	mov.b64 	{%r35, %temp}, %fd134;
	}
	{
	.reg .b32 %temp; 
	mov.b64 	{%temp, %r36}, %fd134;
	}
	shl.b32 	%r73, %r34, 20;
	add.s32 	%r74, %r73, %r36;
	mov.b64 	%fd231, {%r35, %r74};
	{
	.reg .b32 %temp; 
	mov.b64 	{%temp, %r75}, %fd31;
	}
	mov.b32 	%f5, %r75;
	abs.f32 	%f3, %f5;
	setp.lt.f32 	%p45, %f3, 0f4086232B;
	@%p45 bra 	$L__BB2_24;
	setp.lt.f64 	%p46, %fd31, 0d0000000000000000;
	add.f64 	%fd135, %fd31, 0d7FF0000000000000;
	selp.f64 	%fd231, 0d0000000000000000, %fd135, %p46;
	setp.geu.f32 	%p47, %f3, 0f40874800;
	@%p47 bra 	$L__BB2_24;
	shr.u32 	%r76, %r34, 31;
	add.s32 	%r77, %r34, %r76;
	shr.s32 	%r78, %r77, 1;
	shl.b32 	%r79, %r78, 20;
	add.s32 	%r80, %r36, %r79;
	mov.b64 	%fd136, {%r35, %r80};
	sub.s32 	%r81, %r34, %r78;
	shl.b32 	%r82, %r81, 20;
	add.s32 	%r83, %r82, 1072693248;
	mov.b32 	%r84, 0;
	mov.b64 	%fd137, {%r84, %r83};
	mul.f64 	%fd231, %fd137, %fd136;
$L__BB2_24:
	st.global.f64 	[%rd60], %fd231;
	add.f64 	%fd228, %fd30, %fd231;
	add.s32 	%r110, %r110, 2;
	add.s64 	%rd60, %rd60, 16;
	setp.eq.s32 	%p48, %r110, 0;
	@%p48 bra 	$L__BB2_25;
	bra.uni 	$L__BB2_18;
$L__BB2_25:
	and.b32  	%r85, %r50, 1;
	setp.eq.b32 	%p49, %r85, 1;
	not.pred 	%p50, %p49;
	@%p50 bra 	$L__BB2_30;
	add.s32 	%r86, %r109, %r2;
	mul.wide.u32 	%rd40, %r86, 8;
	add.s64 	%rd9, %rd1, %rd40;
	ld.global.f64 	%fd138, [%rd9];
	sub.f64 	%fd17, %fd138, %fd223;
	fma.rn.f64 	%fd139, %fd17, 0d3FF71547652B82FE, 0d4338000000000000;
	{
	.reg .b32 %temp; 
	mov.b64 	{%r24, %temp}, %fd139;
	}
	mov.f64 	%fd140, 0dC338000000000000;
	add.rn.f64 	%fd141, %fd139, %fd140;
	fma.rn.f64 	%fd142, %fd141, 0dBFE62E42FEFA39EF, %fd17;
	fma.rn.f64 	%fd143, %fd141, 0dBC7ABC9E3B39803F, %fd142;
	fma.rn.f64 	%fd144, %fd143, 0d3E5ADE1569CE2BDF, 0d3E928AF3FCA213EA;
	fma.rn.f64 	%fd145, %fd144, %fd143, 0d3EC71DEE62401315;
	fma.rn.f64 	%fd146, %fd145, %fd143, 0d3EFA01997C89EB71;
	fma.rn.f64 	%fd147, %fd146, %fd143, 0d3F2A01A014761F65;
	fma.rn.f64 	%fd148, %fd147, %fd143, 0d3F56C16C1852B7AF;
	fma.rn.f64 	%fd149, %fd148, %fd143, 0d3F81111111122322;
	fma.rn.f64 	%fd150, %fd149, %fd143, 0d3FA55555555502A1;
	fma.rn.f64 	%fd151, %fd150, %fd143, 0d3FC5555555555511;
	fma.rn.f64 	%fd152, %fd151, %fd143, 0d3FE000000000000B;
	fma.rn.f64 	%fd153, %fd152, %fd143, 0d3FF0000000000000;
	fma.rn.f64 	%fd154, %fd153, %fd143, 0d3FF0000000000000;
	{
	.reg .b32 %temp; 
	mov.b64 	{%r25, %temp}, %fd154;
	}
	{
	.reg .b32 %temp; 
	mov.b64 	{%temp, %r26}, %fd154;
	}
	shl.b32 	%r87, %r24, 20;
	add.s32 	%r88, %r87, %r26;
	mov.b64 	%fd227, {%r25, %r88};
	{
	.reg .b32 %temp; 
	mov.b64 	{%temp, %r89}, %fd17;
	}
	mov.b32 	%f6, %r89;
	abs.f32 	%f1, %f6;
	setp.lt.f32 	%p51, %f1, 0f4086232B;
	@%p51 bra 	$L__BB2_29;
	setp.lt.f64 	%p52, %fd17, 0d0000000000000000;
	add.f64 	%fd155, %fd17, 0d7FF0000000000000;
	selp.f64 	%fd227, 0d0000000000000000, %fd155, %p52;
	setp.geu.f32 	%p53, %f1, 0f40874800;
	@%p53 bra 	$L__BB2_29;
	shr.u32 	%r90, %r24, 31;
	add.s32 	%r91, %r24, %r90;
	shr.s32 	%r92, %r91, 1;
	shl.b32 	%r93, %r92, 20;
	add.s32 	%r94, %r26, %r93;
	mov.b64 	%fd156, {%r25, %r94};
	sub.s32 	%r95, %r24, %r92;
	shl.b32 	%r96, %r95, 20;
	add.s32 	%r97, %r96, 1072693248;
	mov.b32 	%r98, 0;
	mov.b64 	%fd157, {%r98, %r97};
	mul.f64 	%fd227, %fd157, %fd156;
$L__BB2_29:
	st.global.f64 	[%rd9], %fd227;
	add.f64 	%fd228, %fd228, %fd227;
$L__BB2_30:
	setp.lt.s32 	%p54, %r50, 1;
	@%p54 bra 	$L__BB2_43;
	and.b32  	%r27, %r50, 15;
	setp.lt.u32 	%p55, %r50, 16;
	mov.b32 	%r112, 0;
	@%p55 bra 	$L__BB2_34;
	and.b32  	%r112, %r50, 2147483632;
	neg.s32 	%r111, %r112;
	mul.wide.u32 	%rd41, %r2, 8;
	add.s64 	%rd42, %rd41, %rd1;
	add.s64 	%rd61, %rd42, 64;
$L__BB2_33:
	.pragma "nounroll";
	ld.global.f64 	%fd158, [%rd61+-64];
	div.rn.f64 	%fd159, %fd158, %fd228;
	st.global.f64 	[%rd61+-64], %fd159;
	ld.global.f64 	%fd160, [%rd61+-56];
	div.rn.f64 	%fd161, %fd160, %fd228;
	st.global.f64 	[%rd61+-56], %fd161;
	ld.global.f64 	%fd162, [%rd61+-48];
	div.rn.f64 	%fd163, %fd162, %fd228;
	st.global.f64 	[%rd61+-48], %fd163;
	ld.global.f64 	%fd164, [%rd61+-40];
	div.rn.f64 	%fd165, %fd164, %fd228;
	st.global.f64 	[%rd61+-40], %fd165;
	ld.global.f64 	%fd166, [%rd61+-32];
	div.rn.f64 	%fd167, %fd166, %fd228;
	st.global.f64 	[%rd61+-32], %fd167;
	ld.global.f64 	%fd168, [%rd61+-24];
	div.rn.f64 	%fd169, %fd168, %fd228;
	st.global.f64 	[%rd61+-24], %fd169;
	ld.global.f64 	%fd170, [%rd61+-16];
	div.rn.f64 	%fd171, %fd170, %fd228;
	st.global.f64 	[%rd61+-16], %fd171;
	ld.global.f64 	%fd172, [%rd61+-8];
	div.rn.f64 	%fd173, %fd172, %fd228;
	st.global.f64 	[%rd61+-8], %fd173;
	ld.global.f64 	%fd174, [%rd61];
	div.rn.f64 	%fd175, %fd174, %fd228;
	st.global.f64 	[%rd61], %fd175;
	ld.global.f64 	%fd176, [%rd61+8];
	div.rn.f64 	%fd177, %fd176, %fd228;
	st.global.f64 	[%rd61+8], %fd177;
	ld.global.f64 	%fd178, [%rd61+16];
	div.rn.f64 	%fd179, %fd178, %fd228;
	st.global.f64 	[%rd61+16], %fd179;
	ld.global.f64 	%fd180, [%rd61+24];
	div.rn.f64 	%fd181, %fd180, %fd228;
	st.global.f64 	[%rd61+24], %fd181;
	ld.global.f64 	%fd182, [%rd61+32];
	div.rn.f64 	%fd183, %fd182, %fd228;
	st.global.f64 	[%rd61+32], %fd183;
	ld.global.f64 	%fd184, [%rd61+40];
	div.rn.f64 	%fd185, %fd184, %fd228;
	st.global.f64 	[%rd61+40], %fd185;
	ld.global.f64 	%fd186, [%rd61+48];
	div.rn.f64 	%fd187, %fd186, %fd228;
	st.global.f64 	[%rd61+48], %fd187;
	ld.global.f64 	%fd188, [%rd61+56];
	div.rn.f64 	%fd189, %fd188, %fd228;
	st.global.f64 	[%rd61+56], %fd189;
	add.s32 	%r111, %r111, 16;
	add.s64 	%rd61, %rd61, 128;
	setp.ne.s32 	%p56, %r111, 0;
	@%p56 bra 	$L__BB2_33;
$L__BB2_34:
	setp.eq.s32 	%p57, %r27, 0;
	@%p57 bra 	$L__BB2_43;
	and.b32  	%r41, %r50, 7;
	setp.lt.u32 	%p58, %r27, 8;
	@%p58 bra 	$L__BB2_37;
	add.s32 	%r100, %r112, %r2;
	mul.wide.u32 	%rd43, %r100, 8;
	add.s64 	%rd44, %rd1, %rd43;
	ld.global.f64 	%fd190, [%rd44];
	div.rn.f64 	%fd191, %fd190, %fd228;
	st.global.f64 	[%rd44], %fd191;
	cvt.u64.u32 	%rd45, %r2;
	cvt.u64.u32 	%rd46, %r112;
	add.s64 	%rd47, %rd46, %rd45;
	shl.b64 	%rd48, %rd47, 3;
	add.s64 	%rd49, %rd1, %rd48;
	ld.global.f64 	%fd192, [%rd49+8];
	div.rn.f64 	%fd193, %fd192, %fd228;
	st.global.f64 	[%rd49+8], %fd193;
	ld.global.f64 	%fd194, [%rd49+16];
	div.rn.f64 	%fd195, %fd194, %fd228;
	st.global.f64 	[%rd49+16], %fd195;
	ld.global.f64 	%fd196, [%rd49+24];
	div.rn.f64 	%fd197, %fd196, %fd228;
	st.global.f64 	[%rd49+24], %fd197;
	ld.global.f64 	%fd198, [%rd49+32];
	div.rn.f64 	%fd199, %fd198, %fd228;
	st.global.f64 	[%rd49+32], %fd199;
	ld.global.f64 	%fd200, [%rd49+40];
	div.rn.f64 	%fd201, %fd200, %fd228;
	st.global.f64 	[%rd49+40], %fd201;
	ld.global.f64 	%fd202, [%rd49+48];
	div.rn.f64 	%fd203, %fd202, %fd228;
	st.global.f64 	[%rd49+48], %fd203;
	ld.global.f64 	%fd204, [%rd49+56];
	div.rn.f64 	%fd205, %fd204, %fd228;
	st.global.f64 	[%rd49+56], %fd205;
	add.s32 	%r112, %r112, 8;
$L__BB2_37:
	setp.eq.s32 	%p59, %r41, 0;
	@%p59 bra 	$L__BB2_43;
	and.b32  	%r44, %r50, 3;
	setp.lt.u32 	%p60, %r41, 4;
	@%p60 bra 	$L__BB2_40;
	add.s32 	%r101, %r112, %r2;
	mul.wide.u32 	%rd50, %r101, 8;
	add.s64 	%rd51, %rd1, %rd50;
	ld.global.f64 	%fd206, [%rd51];
	div.rn.f64 	%fd207, %fd206, %fd228;
	st.global.f64 	[%rd51], %fd207;
	cvt.u64.u32 	%rd52, %r2;
	cvt.u64.u32 	%rd53, %r112;
	add.s64 	%rd54, %rd53, %rd52;
	shl.b64 	%rd55, %rd54, 3;
	add.s64 	%rd56, %rd1, %rd55;
	ld.global.f64 	%fd208, [%rd56+8];
	div.rn.f64 	%fd209, %fd208, %fd228;
	st.global.f64 	[%rd56+8], %fd209;
	ld.global.f64 	%fd210, [%rd56+16];
	div.rn.f64 	%fd211, %fd210, %fd228;
	st.global.f64 	[%rd56+16], %fd211;
	ld.global.f64 	%fd212, [%rd56+24];
	div.rn.f64 	%fd213, %fd212, %fd228;
	st.global.f64 	[%rd56+24], %fd213;
	add.s32 	%r112, %r112, 4;
$L__BB2_40:
	setp.eq.s32 	%p61, %r44, 0;
	@%p61 bra 	$L__BB2_43;
	add.s32 	%r102, %r112, %r2;
	mul.wide.u32 	%rd57, %r102, 8;
	add.s64 	%rd62, %rd1, %rd57;
	neg.s32 	%r115, %r44;
$L__BB2_42:
	.pragma "nounroll";
	ld.global.f64 	%fd214, [%rd62];
	div.rn.f64 	%fd215, %fd214, %fd228;
	st.global.f64 	[%rd62], %fd215;
	add.s64 	%rd62, %rd62, 8;
	add.s32 	%r115, %r115, 1;
	setp.ne.s32 	%p62, %r115, 0;
	@%p62 bra 	$L__BB2_42;
$L__BB2_43:
	ret;

}
	// .globl	_Z20outputGradientKernelPdS_S_ii
.visible .entry _Z20outputGradientKernelPdS_S_ii(
	.param .u64 .ptr .align 1 _Z20outputGradientKernelPdS_S_ii_param_0,
	.param .u64 .ptr .align 1 _Z20outputGradientKernelPdS_S_ii_param_1,
	.param .u64 .ptr .align 1 _Z20outputGradientKernelPdS_S_ii_param_2,
	.param .u32 _Z20outputGradientKernelPdS_S_ii_param_3,
	.param .u32 _Z20outputGradientKernelPdS_S_ii_param_4
)
{
	.reg .pred 	%p<4>;
	.reg .b32 	%r<9>;
	.reg .b64 	%rd<11>;
	.reg .b64 	%fd<4>;

	ld.param.u64 	%rd1, [_Z20outputGradientKernelPdS_S_ii_param_0];
	ld.param.u64 	%rd2, [_Z20outputGradientKernelPdS_S_ii_param_1];
	ld.param.u64 	%rd3, [_Z20outputGradientKernelPdS_S_ii_param_2];
	ld.param.u32 	%r3, [_Z20outputGradientKernelPdS_S_ii_param_3];
	ld.param.u32 	%r4, [_Z20outputGradientKernelPdS_S_ii_param_4];
	mov.u32 	%r5, %ctaid.x;
	mov.u32 	%r6, %ntid.x;
	mov.u32 	%r7, %tid.x;
	mad.lo.s32 	%r1, %r5, %r6, %r7;
	mov.u32 	%r2, %ctaid.y;
	setp.ge.s32 	%p1, %r1, %r3;
	setp.ge.s32 	%p2, %r2, %r4;
	or.pred  	%p3, %p1, %p2;
	@%p3 bra 	$L__BB3_2;
	cvta.to.global.u64 	%rd4, %rd1;
	cvta.to.global.u64 	%rd5, %rd2;
	cvta.to.global.u64 	%rd6, %rd3;
	mad.lo.s32 	%r8, %r3, %r2, %r1;
	mul.wide.s32 	%rd7, %r8, 8;
	add.s64 	%rd8, %rd4, %rd7;
	ld.global.f64 	%fd1, [%rd8];
	add.s64 	%rd9, %rd5, %rd7;
	ld.global.f64 	%fd2, [%rd9];
	sub.f64 	%fd3, %fd1, %fd2;
	add.s64 	%rd10, %rd6, %rd7;
	st.global.f64 	[%rd10], %fd3;
$L__BB3_2:
	ret;

}
	// .globl	_Z20hiddenGradientKernelPdS_S_S_iii
.visible .entry _Z20hiddenGradientKernelPdS_S_S_iii(
	.param .u64 .ptr .align 1 _Z20hiddenGradientKernelPdS_S_S_iii_param_0,
	.param .u64 .ptr .align 1 _Z20hiddenGradientKernelPdS_S_S_iii_param_1,
	.param .u64 .ptr .align 1 _Z20hiddenGradientKernelPdS_S_S_iii_param_2,
	.param .u64 .ptr .align 1 _Z20hiddenGradientKernelPdS_S_S_iii_param_3,
	.param .u32 _Z20hiddenGradientKernelPdS_S_S_iii_param_4,
	.param .u32 _Z20hiddenGradientKernelPdS_S_S_iii_param_5,
	.param .u32 _Z20hiddenGradientKernelPdS_S_S_iii_param_6
)
{
	.reg .pred 	%p<14>;
	.reg .b32 	%r<38>;
	.reg .b64 	%rd<56>;
	.reg .b64 	%fd<71>;

	ld.param.u64 	%rd8, [_Z20hiddenGradientKernelPdS_S_S_iii_param_0];
	ld.param.u64 	%rd9, [_Z20hiddenGradientKernelPdS_S_S_iii_param_1];
	ld.param.u64 	%rd6, [_Z20hiddenGradientKernelPdS_S_S_iii_param_2];
	ld.param.u64 	%rd7, [_Z20hiddenGradientKernelPdS_S_S_iii_param_3];
	ld.param.u32 	%r18, [_Z20hiddenGradientKernelPdS_S_S_iii_param_4];
	ld.param.u32 	%r19, [_Z20hiddenGradientKernelPdS_S_S_iii_param_5];
	ld.param.u32 	%r20, [_Z20hiddenGradientKernelPdS_S_S_iii_param_6];
	cvta.to.global.u64 	%rd1, %rd9;
	cvta.to.global.u64 	%rd2, %rd8;
	mov.u32 	%r21, %ctaid.x;
	mov.u32 	%r22, %ntid.x;
	mov.u32 	%r23, %tid.x;
	mad.lo.s32 	%r1, %r21, %r22, %r23;
	mov.u32 	%r2, %ctaid.y;
	setp.ge.s32 	%p1, %r1, %r18;
	setp.ge.s32 	%p2, %r2, %r20;
	or.pred  	%p3, %p1, %p2;
	@%p3 bra 	$L__BB4_14;
	setp.lt.s32 	%p4, %r19, 1;
	mov.f64 	%fd70, 0d0000000000000000;
	@%p4 bra 	$L__BB4_13;
	mul.lo.s32 	%r3, %r19, %r2;
	and.b32  	%r4, %r19, 7;
	setp.lt.u32 	%p5, %r19, 8;
	mov.f64 	%fd70, 0d0000000000000000;
	mov.b32 	%r36, 0;
	@%p5 bra 	$L__BB4_5;
	and.b32  	%r36, %r19, 2147483640;
	neg.s32 	%r34, %r36;
	shl.b32 	%r7, %r18, 3;
	mul.wide.u32 	%rd10, %r3, 8;
	add.s64 	%rd11, %rd10, %rd1;
	add.s64 	%rd55, %rd11, 32;
	mov.f64 	%fd70, 0d0000000000000000;
	mul.wide.s32 	%rd14, %r18, 8;
	mov.u32 	%r33, %r1;
$L__BB4_4:
	.pragma "nounroll";
	mul.wide.s32 	%rd12, %r33, 8;
	add.s64 	%rd13, %rd2, %rd12;
	ld.global.f64 	%fd17, [%rd13];
	ld.global.f64 	%fd18, [%rd55+-32];
	fma.rn.f64 	%fd19, %fd17, %fd18, %fd70;
	add.s64 	%rd15, %rd13, %rd14;
	ld.global.f64 	%fd20, [%rd15];
	ld.global.f64 	%fd21, [%rd55+-24];
	fma.rn.f64 	%fd22, %fd20, %fd21, %fd19;
	add.s64 	%rd16, %rd15, %rd14;
	ld.global.f64 	%fd23, [%rd16];
	ld.global.f64 	%fd24, [%rd55+-16];
	fma.rn.f64 	%fd25, %fd23, %fd24, %fd22;
	add.s64 	%rd17, %rd16, %rd14;
	ld.global.f64 	%fd26, [%rd17];
	ld.global.f64 	%fd27, [%rd55+-8];
	fma.rn.f64 	%fd28, %fd26, %fd27, %fd25;
	add.s64 	%rd18, %rd17, %rd14;
	ld.global.f64 	%fd29, [%rd18];
	ld.global.f64 	%fd30, [%rd55];
	fma.rn.f64 	%fd31, %fd29, %fd30, %fd28;
	add.s64 	%rd19, %rd18, %rd14;
	ld.global.f64 	%fd32, [%rd19];
	ld.global.f64 	%fd33, [%rd55+8];
	fma.rn.f64 	%fd34, %fd32, %fd33, %fd31;
	add.s64 	%rd20, %rd19, %rd14;
	ld.global.f64 	%fd35, [%rd20];
	ld.global.f64 	%fd36, [%rd55+16];
	fma.rn.f64 	%fd37, %fd35, %fd36, %fd34;
	add.s64 	%rd21, %rd20, %rd14;
	ld.global.f64 	%fd38, [%rd21];
	ld.global.f64 	%fd39, [%rd55+24];
	fma.rn.f64 	%fd70, %fd38, %fd39, %fd37;
	add.s32 	%r34, %r34, 8;
	add.s32 	%r33, %r33, %r7;
	add.s64 	%rd55, %rd55, 64;
	setp.ne.s32 	%p6, %r34, 0;
	@%p6 bra 	$L__BB4_4;
$L__BB4_5:
	setp.eq.s32 	%p7, %r4, 0;
	@%p7 bra 	$L__BB4_13;
	and.b32  	%r13, %r19, 3;
	setp.lt.u32 	%p8, %r4, 4;
	@%p8 bra 	$L__BB4_8;
	mad.lo.s32 	%r25, %r36, %r18, %r1;
	mul.wide.s32 	%rd22, %r25, 8;
	add.s64 	%rd23, %rd2, %rd22;
	ld.global.f64 	%fd41, [%rd23];
	add.s32 	%r26, %r36, %r3;
	mul.wide.u32 	%rd24, %r26, 8;
	add.s64 	%rd25, %rd1, %rd24;
	ld.global.f64 	%fd42, [%rd25];
	fma.rn.f64 	%fd43, %fd41, %fd42, %fd70;
	mul.wide.s32 	%rd26, %r18, 8;
	add.s64 	%rd27, %rd23, %rd26;
	ld.global.f64 	%fd44, [%rd27];
	cvt.u64.u32 	%rd28, %r3;
	cvt.u64.u32 	%rd29, %r36;
	add.s64 	%rd30, %rd29, %rd28;
	shl.b64 	%rd31, %rd30, 3;
	add.s64 	%rd32, %rd1, %rd31;
	ld.global.f64 	%fd45, [%rd32+8];
	fma.rn.f64 	%fd46, %fd44, %fd45, %fd43;
	add.s64 	%rd33, %rd27, %rd26;
	ld.global.f64 	%fd47, [%rd33];
	ld.global.f64 	%fd48, [%rd32+16];
	fma.rn.f64 	%fd49, %fd47, %fd48, %fd46;
	add.s64 	%rd34, %rd33, %rd26;
	ld.global.f64 	%fd50, [%rd34];
	ld.global.f64 	%fd51, [%rd32+24];
	fma.rn.f64 	%fd70, %fd50, %fd51, %fd49;
	add.s32 	%r36, %r36, 4;
$L__BB4_8:
	setp.eq.s32 	%p9, %r13, 0;
	@%p9 bra 	$L__BB4_13;
	setp.eq.s32 	%p10, %r13, 1;
	@%p10 bra 	$L__BB4_11;
	mad.lo.s32 	%r27, %r36, %r18, %r1;
	mul.wide.s32 	%rd35, %r27, 8;
	add.s64 	%rd36, %rd2, %rd35;
	ld.global.f64 	%fd53, [%rd36];
	add.s32 	%r28, %r36, %r3;
	mul.wide.u32 	%rd37, %r28, 8;
	add.s64 	%rd38, %rd1, %rd37;
	ld.global.f64 	%fd54, [%rd38];
	fma.rn.f64 	%fd55, %fd53, %fd54, %fd70;
	mul.wide.s32 	%rd39, %r18, 8;
	add.s64 	%rd40, %rd36, %rd39;
	ld.global.f64 	%fd56, [%rd40];
	cvt.u64.u32 	%rd41, %r3;
	cvt.u64.u32 	%rd42, %r36;
	add.s64 	%rd43, %rd42, %rd41;
	shl.b64 	%rd44, %rd43, 3;
	add.s64 	%rd45, %rd1, %rd44;
	ld.global.f64 	%fd57, [%rd45+8];
	fma.rn.f64 	%fd70, %fd56, %fd57, %fd55;
	add.s32 	%r36, %r36, 2;
$L__BB4_11:
	and.b32  	%r29, %r19, 1;
	setp.eq.b32 	%p11, %r29, 1;
	not.pred 	%p12, %p11;
	@%p12 bra 	$L__BB4_13;
	mad.lo.s32 	%r30, %r36, %r18, %r1;
	mul.wide.s32 	%rd46, %r30, 8;
	add.s64 	%rd47, %rd2, %rd46;
	ld.global.f64 	%fd58, [%rd47];
	add.s32 	%r31, %r36, %r3;
	mul.wide.u32 	%rd48, %r31, 8;
	add.s64 	%rd49, %rd1, %rd48;
	ld.global.f64 	%fd59, [%rd49];
	fma.rn.f64 	%fd70, %fd58, %fd59, %fd70;
$L__BB4_13:
	mad.lo.s32 	%r32, %r18, %r2, %r1;
	cvta.to.global.u64 	%rd50, %rd6;
	mul.wide.s32 	%rd51, %r32, 8;
	add.s64 	%rd52, %rd50, %rd51;
	ld.global.f64 	%fd60, [%rd52];
	setp.gt.f64 	%p13, %fd60, 0d0000000000000000;
	selp.f64 	%fd61, 0d3FF0000000000000, 0d0000000000000000, %p13;
	mul.f64 	%fd62, %fd70, %fd61;
	cvta.to.global.u64 	%rd53, %rd7;
	add.s64 	%rd54, %rd53, %rd51;
	st.global.f64 	[%rd54], %fd62;
$L__BB4_14:
	ret;

}
	// .globl	_Z19updateWeightsKernelPdS_S_iidi
.visible .entry _Z19updateWeightsKernelPdS_S_iidi(
	.param .u64 .ptr .align 1 _Z19updateWeightsKernelPdS_S_iidi_param_0,
	.param .u64 .ptr .align 1 _Z19updateWeightsKernelPdS_S_iidi_param_1,
	.param .u64 .ptr .align 1 _Z19updateWeightsKernelPdS_S_iidi_param_2,
	.param .u32 _Z19updateWeightsKernelPdS_S_iidi_param_3,
	.param .u32 _Z19updateWeightsKernelPdS_S_iidi_param_4,
	.param .f64 _Z19updateWeightsKernelPdS_S_iidi_param_5,
	.param .u32 _Z19updateWeightsKernelPdS_S_iidi_param_6
)
{
	.reg .pred 	%p<13>;
	.reg .b32 	%r<44>;
	.reg .b64 	%rd<54>;
	.reg .b64 	%fd<75>;

	ld.param.u64 	%rd4, [_Z19updateWeightsKernelPdS_S_iidi_param_1];
	ld.param.u64 	%rd5, [_Z19updateWeightsKernelPdS_S_iidi_param_2];
	ld.param.u32 	%r20, [_Z19updateWeightsKernelPdS_S_iidi_param_3];
	ld.param.u32 	%r21, [_Z19updateWeightsKernelPdS_S_iidi_param_4];
	ld.param.u32 	%r22, [_Z19updateWeightsKernelPdS_S_iidi_param_6];
	cvta.to.global.u64 	%rd1, %rd5;
	cvta.to.global.u64 	%rd2, %rd4;
	mov.u32 	%r23, %ctaid.y;
	mov.u32 	%r24, %ntid.y;
	mov.u32 	%r25, %tid.y;
	mad.lo.s32 	%r1, %r23, %r24, %r25;
	mov.u32 	%r26, %ctaid.x;
	mov.u32 	%r27, %ntid.x;
	mov.u32 	%r28, %tid.x;
	mad.lo.s32 	%r2, %r26, %r27, %r28;
	setp.ge.s32 	%p1, %r1, %r20;
	setp.ge.s32 	%p2, %r2, %r21;
	or.pred  	%p3, %p1, %p2;
	@%p3 bra 	$L__BB5_14;
	setp.lt.s32 	%p4, %r22, 1;
	mov.f64 	%fd74, 0d0000000000000000;
	@%p4 bra 	$L__BB5_13;
	and.b32  	%r3, %r22, 7;
	setp.lt.u32 	%p5, %r22, 8;
	mov.f64 	%fd74, 0d0000000000000000;
	mov.b32 	%r42, 0;
	@%p5 bra 	$L__BB5_5;
	and.b32  	%r42, %r22, 2147483640;
	neg.s32 	%r40, %r42;
	shl.b32 	%r6, %r21, 3;
	shl.b32 	%r7, %r20, 3;
	mov.f64 	%fd74, 0d0000000000000000;
	mul.wide.s32 	%rd10, %r20, 8;
	mul.wide.s32 	%rd12, %r21, 8;
	mov.u32 	%r38, %r1;
	mov.u32 	%r39, %r2;
$L__BB5_4:
	.pragma "nounroll";
	mul.wide.s32 	%rd6, %r38, 8;
	add.s64 	%rd7, %rd2, %rd6;
	ld.global.f64 	%fd18, [%rd7];
	mul.wide.s32 	%rd8, %r39, 8;
	add.s64 	%rd9, %rd1, %rd8;
	ld.global.f64 	%fd19, [%rd9];
	fma.rn.f64 	%fd20, %fd18, %fd19, %fd74;
	add.s64 	%rd11, %rd7, %rd10;
	ld.global.f64 	%fd21, [%rd11];
	add.s64 	%rd13, %rd9, %rd12;
	ld.global.f64 	%fd22, [%rd13];
	fma.rn.f64 	%fd23, %fd21, %fd22, %fd20;
	add.s64 	%rd14, %rd11, %rd10;
	ld.global.f64 	%fd24, [%rd14];
	add.s64 	%rd15, %rd13, %rd12;
	ld.global.f64 	%fd25, [%rd15];
	fma.rn.f64 	%fd26, %fd24, %fd25, %fd23;
	add.s64 	%rd16, %rd14, %rd10;
	ld.global.f64 	%fd27, [%rd16];
	add.s64 	%rd17, %rd15, %rd12;
	ld.global.f64 	%fd28, [%rd17];
	fma.rn.f64 	%fd29, %fd27, %fd28, %fd26;
	add.s64 	%rd18, %rd16, %rd10;
	ld.global.f64 	%fd30, [%rd18];
	add.s64 	%rd19, %rd17, %rd12;
	ld.global.f64 	%fd31, [%rd19];
	fma.rn.f64 	%fd32, %fd30, %fd31, %fd29;
	add.s64 	%rd20, %rd18, %rd10;
	ld.global.f64 	%fd33, [%rd20];
	add.s64 	%rd21, %rd19, %rd12;
	ld.global.f64 	%fd34, [%rd21];
	fma.rn.f64 	%fd35, %fd33, %fd34, %fd32;
	add.s64 	%rd22, %rd20, %rd10;
	ld.global.f64 	%fd36, [%rd22];
	add.s64 	%rd23, %rd21, %rd12;
	ld.global.f64 	%fd37, [%rd23];
	fma.rn.f64 	%fd38, %fd36, %fd37, %fd35;
	add.s64 	%rd24, %rd22, %rd10;
	ld.global.f64 	%fd39, [%rd24];
	add.s64 	%rd25, %rd23, %rd12;
	ld.global.f64 	%fd40, [%rd25];
	fma.rn.f64 	%fd74, %fd39, %fd40, %fd38;
	add.s32 	%r40, %r40, 8;
	add.s32 	%r39, %r39, %r6;
	add.s32 	%r38, %r38, %r7;
	setp.ne.s32 	%p6, %r40, 0;
	@%p6 bra 	$L__BB5_4;
$L__BB5_5:
	setp.eq.s32 	%p7, %r3, 0;
	@%p7 bra 	$L__BB5_13;
	and.b32  	%r15, %r22, 3;
	setp.lt.u32 	%p8, %r3, 4;
	@%p8 bra 	$L__BB5_8;
	mad.lo.s32 	%r30, %r42, %r20, %r1;
	mul.wide.s32 	%rd26, %r30, 8;
	add.s64 	%rd27, %rd2, %rd26;
	ld.global.f64 	%fd42, [%rd27];
	mad.lo.s32 	%r31, %r42, %r21, %r2;
	mul.wide.s32 	%rd28, %r31, 8;
	add.s64 	%rd29, %rd1, %rd28;
	ld.global.f64 	%fd43, [%rd29];
	fma.rn.f64 	%fd44, %fd42, %fd43, %fd74;
	mul.wide.s32 	%rd30, %r20, 8;
	add.s64 	%rd31, %rd27, %rd30;
	ld.global.f64 	%fd45, [%rd31];
	mul.wide.s32 	%rd32, %r21, 8;
	add.s64 	%rd33, %rd29, %rd32;
	ld.global.f64 	%fd46, [%rd33];
	fma.rn.f64 	%fd47, %fd45, %fd46, %fd44;
	add.s64 	%rd34, %rd31, %rd30;
	ld.global.f64 	%fd48, [%rd34];
	add.s64 	%rd35, %rd33, %rd32;
	ld.global.f64 	%fd49, [%rd35];
	fma.rn.f64 	%fd50, %fd48, %fd49, %fd47;
	add.s64 	%rd36, %rd34, %rd30;
	ld.global.f64 	%fd51, [%rd36];
	add.s64 	%rd37, %rd35, %rd32;
	ld.global.f64 	%fd52, [%rd37];
	fma.rn.f64 	%fd74, %fd51, %fd52, %fd50;
	add.s32 	%r42, %r42, 4;
$L__BB5_8:
	setp.eq.s32 	%p9, %r15, 0;
	@%p9 bra 	$L__BB5_13;
	setp.eq.s32 	%p10, %r15, 1;
	@%p10 bra 	$L__BB5_11;
	mad.lo.s32 	%r32, %r42, %r20, %r1;
	mul.wide.s32 	%rd38, %r32, 8;
	add.s64 	%rd39, %rd2, %rd38;
	ld.global.f64 	%fd54, [%rd39];
	mad.lo.s32 	%r33, %r42, %r21, %r2;
	mul.wide.s32 	%rd40, %r33, 8;
	add.s64 	%rd41, %rd1, %rd40;
	ld.global.f64 	%fd55, [%rd41];
	fma.rn.f64 	%fd56, %fd54, %fd55, %fd74;
	mul.wide.s32 	%rd42, %r20, 8;
	add.s64 	%rd43, %rd39, %rd42;
	ld.global.f64 	%fd57, [%rd43];
	mul.wide.s32 	%rd44, %r21, 8;
	add.s64 	%rd45, %rd41, %rd44;
	ld.global.f64 	%fd58, [%rd45];
	fma.rn.f64 	%fd74, %fd57, %fd58, %fd56;
	add.s32 	%r42, %r42, 2;
$L__BB5_11:
	and.b32  	%r34, %r22, 1;
	setp.eq.b32 	%p11, %r34, 1;
	not.pred 	%p12, %p11;
	@%p12 bra 	$L__BB5_13;
	mad.lo.s32 	%r35, %r42, %r20, %r1;
	mul.wide.s32 	%rd46, %r35, 8;
	add.s64 	%rd47, %rd2, %rd46;
	ld.global.f64 	%fd59, [%rd47];
	mad.lo.s32 	%r36, %r42, %r21, %r2;
	mul.wide.s32 	%rd48, %r36, 8;
	add.s64 	%rd49, %rd1, %rd48;
	ld.global.f64 	%fd60, [%rd49];
	fma.rn.f64 	%fd74, %fd59, %fd60, %fd74;
$L__BB5_13:
	ld.param.f64 	%fd66, [_Z19updateWeightsKernelPdS_S_iidi_param_5];
	ld.param.u64 	%rd53, [_Z19updateWeightsKernelPdS_S_iidi_param_0];
	mul.f64 	%fd61, %fd66, %fd74;
	cvt.rn.f64.s32 	%fd62, %r22;
	div.rn.f64 	%fd63, %fd61, %fd62;
	mad.lo.s32 	%r37, %r21, %r1, %r2;
	cvta.to.global.u64 	%rd50, %rd53;
	mul.wide.s32 	%rd51, %r37, 8;
	add.s64 	%rd52, %rd50, %rd51;
	ld.global.f64 	%fd64, [%rd52];
	sub.f64 	%fd65, %fd64, %fd63;
	st.global.f64 	[%rd52], %fd65;
$L__BB5_14:
	ret;

}
	// .globl	_Z16updateBiasKernelPdS_idi
.visible .entry _Z16updateBiasKernelPdS_idi(
	.param .u64 .ptr .align 1 _Z16updateBiasKernelPdS_idi_param_0,
	.param .u64 .ptr .align 1 _Z16updateBiasKernelPdS_idi_param_1,
	.param .u32 _Z16updateBiasKernelPdS_idi_param_2,
	.param .f64 _Z16updateBiasKernelPdS_idi_param_3,
	.param .u32 _Z16updateBiasKernelPdS_idi_param_4
)
{
	.reg .pred 	%p<11>;
	.reg .b32 	%r<38>;
	.reg .b64 	%rd<43>;
	.reg .b64 	%fd<89>;

	ld.param.u64 	%rd2, [_Z16updateBiasKernelPdS_idi_param_0];
	ld.param.u64 	%rd3, [_Z16updateBiasKernelPdS_idi_param_1];
	ld.param.u32 	%r23, [_Z16updateBiasKernelPdS_idi_param_2];
	ld.param.f64 	%fd14, [_Z16updateBiasKernelPdS_idi_param_3];
	ld.param.u32 	%r24, [_Z16updateBiasKernelPdS_idi_param_4];
	cvta.to.global.u64 	%rd1, %rd3;
	mov.u32 	%r25, %ctaid.x;
	mov.u32 	%r26, %ntid.x;
	mov.u32 	%r27, %tid.x;
	mad.lo.s32 	%r1, %r25, %r26, %r27;
	setp.ge.s32 	%p1, %r1, %r23;
	@%p1 bra 	$L__BB6_15;
	setp.lt.s32 	%p2, %r24, 1;
	mov.f64 	%fd88, 0d0000000000000000;
	@%p2 bra 	$L__BB6_14;
	and.b32  	%r2, %r24, 15;
	setp.lt.u32 	%p3, %r24, 16;
	mov.f64 	%fd88, 0d0000000000000000;
	mov.b32 	%r34, 0;
	@%p3 bra 	$L__BB6_5;
	and.b32  	%r34, %r24, 2147483632;
	neg.s32 	%r32, %r34;
	shl.b32 	%r5, %r23, 4;
	mov.f64 	%fd88, 0d0000000000000000;
	mul.wide.s32 	%rd6, %r23, 8;
	mov.u32 	%r31, %r1;
$L__BB6_4:
	.pragma "nounroll";
	mul.wide.s32 	%rd4, %r31, 8;
	add.s64 	%rd5, %rd1, %rd4;
	ld.global.f64 	%fd19, [%rd5];
	add.f64 	%fd20, %fd88, %fd19;
	add.s64 	%rd7, %rd5, %rd6;
	ld.global.f64 	%fd21, [%rd7];
	add.f64 	%fd22, %fd20, %fd21;
	add.s64 	%rd8, %rd7, %rd6;
	ld.global.f64 	%fd23, [%rd8];
	add.f64 	%fd24, %fd22, %fd23;
	add.s64 	%rd9, %rd8, %rd6;
	ld.global.f64 	%fd25, [%rd9];
	add.f64 	%fd26, %fd24, %fd25;
	add.s64 	%rd10, %rd9, %rd6;
	ld.global.f64 	%fd27, [%rd10];
	add.f64 	%fd28, %fd26, %fd27;
	add.s64 	%rd11, %rd10, %rd6;
	ld.global.f64 	%fd29, [%rd11];
	add.f64 	%fd30, %fd28, %fd29;
	add.s64 	%rd12, %rd11, %rd6;
	ld.global.f64 	%fd31, [%rd12];
	add.f64 	%fd32, %fd30, %fd31;
	add.s64 	%rd13, %rd12, %rd6;
	ld.global.f64 	%fd33, [%rd13];
	add.f64 	%fd34, %fd32, %fd33;
	add.s64 	%rd14, %rd13, %rd6;
	ld.global.f64 	%fd35, [%rd14];
	add.f64 	%fd36, %fd34, %fd35;
	add.s64 	%rd15, %rd14, %rd6;
	ld.global.f64 	%fd37, [%rd15];
	add.f64 	%fd38, %fd36, %fd37;
	add.s64 	%rd16, %rd15, %rd6;
	ld.global.f64 	%fd39, [%rd16];
	add.f64 	%fd40, %fd38, %fd39;
	add.s64 	%rd17, %rd16, %rd6;
	ld.global.f64 	%fd41, [%rd17];
	add.f64 	%fd42, %fd40, %fd41;
	add.s64 	%rd18, %rd17, %rd6;
	ld.global.f64 	%fd43, [%rd18];
	add.f64 	%fd44, %fd42, %fd43;
	add.s64 	%rd19, %rd18, %rd6;
	ld.global.f64 	%fd45, [%rd19];
	add.f64 	%fd46, %fd44, %fd45;
	add.s64 	%rd20, %rd19, %rd6;
	ld.global.f64 	%fd47, [%rd20];
	add.f64 	%fd48, %fd46, %fd47;
	add.s64 	%rd21, %rd20, %rd6;
	ld.global.f64 	%fd49, [%rd21];
	add.f64 	%fd88, %fd48, %fd49;
	add.s32 	%r32, %r32, 16;
	add.s32 	%r31, %r31, %r5;
	setp.ne.s32 	%p4, %r32, 0;
	@%p4 bra 	$L__BB6_4;
$L__BB6_5:
	setp.eq.s32 	%p5, %r2, 0;
	@%p5 bra 	$L__BB6_14;
	and.b32  	%r11, %r24, 7;
	setp.lt.u32 	%p6, %r2, 8;
	@%p6 bra 	$L__BB6_8;
	mad.lo.s32 	%r29, %r34, %r23, %r1;
	mul.wide.s32 	%rd22, %r29, 8;
	add.s64 	%rd23, %rd1, %rd22;
	ld.global.f64 	%fd51, [%rd23];
	add.f64 	%fd52, %fd88, %fd51;
	mul.wide.s32 	%rd24, %r23, 8;
	add.s64 	%rd25, %rd23, %rd24;
	ld.global.f64 	%fd53, [%rd25];
	add.f64 	%fd54, %fd52, %fd53;
	add.s64 	%rd26, %rd25, %rd24;
	ld.global.f64 	%fd55, [%rd26];
	add.f64 	%fd56, %fd54, %fd55;
	add.s64 	%rd27, %rd26, %rd24;
	ld.global.f64 	%fd57, [%rd27];
	add.f64 	%fd58, %fd56, %fd57;
	add.s64 	%rd28, %rd27, %rd24;
	ld.global.f64 	%fd59, [%rd28];
	add.f64 	%fd60, %fd58, %fd59;
	add.s64 	%rd29, %rd28, %rd24;
	ld.global.f64 	%fd61, [%rd29];
	add.f64 	%fd62, %fd60, %fd61;
	add.s64 	%rd30, %rd29, %rd24;
	ld.global.f64 	%fd63, [%rd30];
	add.f64 	%fd64, %fd62, %fd63;
	add.s64 	%rd31, %rd30, %rd24;
	ld.global.f64 	%fd65, [%rd31];
	add.f64 	%fd88, %fd64, %fd65;
	add.s32 	%r34, %r34, 8;
$L__BB6_8:
	setp.eq.s32 	%p7, %r11, 0;
	@%p7 bra 	$L__BB6_14;
	and.b32  	%r14, %r24, 3;
	setp.lt.u32 	%p8, %r11, 4;
	@%p8 bra 	$L__BB6_11;
	mad.lo.s32 	%r30, %r34, %r23, %r1;
	mul.wide.s32 	%rd32, %r30, 8;
	add.s64 	%rd33, %rd1, %rd32;
	ld.global.f64 	%fd67, [%rd33];
	add.f64 	%fd68, %fd88, %fd67;
	mul.wide.s32 	%rd34, %r23, 8;
	add.s64 	%rd35, %rd33, %rd34;
	ld.global.f64 	%fd69, [%rd35];
	add.f64 	%fd70, %fd68, %fd69;
	add.s64 	%rd36, %rd35, %rd34;
	ld.global.f64 	%fd71, [%rd36];
	add.f64 	%fd72, %fd70, %fd71;
	add.s64 	%rd37, %rd36, %rd34;
	ld.global.f64 	%fd73, [%rd37];
	add.f64 	%fd88, %fd72, %fd73;
	add.s32 	%r34, %r34, 4;
$L__BB6_11:
	setp.eq.s32 	%p9, %r14, 0;
	@%p9 bra 	$L__BB6_14;
	mad.lo.s32 	%r37, %r34, %r23, %r1;
	neg.s32 	%r36, %r14;
$L__BB6_13:
	.pragma "nounroll";
	mul.wide.s32 	%rd38, %r37, 8;
	add.s64 	%rd39, %rd1, %rd38;
	ld.global.f64 	%fd74, [%rd39];
	add.f64 	%fd88, %fd88, %fd74;
	add.s32 	%r37, %r37, %r23;
	add.s32 	%r36, %r36, 1;
	setp.ne.s32 	%p10, %r36, 0;
	@%p10 bra 	$L__BB6_13;
$L__BB6_14:
	mul.f64 	%fd75, %fd14, %fd88;
	cvt.rn.f64.s32 	%fd76, %r24;
	div.rn.f64 	%fd77, %fd75, %fd76;
	cvta.to.global.u64 	%rd40, %rd2;
	mul.wide.s32 	%rd41, %r1, 8;
	add.s64 	%rd42, %rd40, %rd41;
	ld.global.f64 	%fd78, [%rd42];
	sub.f64 	%fd79, %fd78, %fd77;
	st.global.f64 	[%rd42], %fd79;
$L__BB6_15:
	ret;

}


// ===== COMPILED SASS (sm_100) =====

	.target	sm_100

	.elftype	@"ET_EXEC"


//--------------------- .note.nv.tkinfo           --------------------------
	.section	.note.nv.tkinfo,"",@"SHT_NOTE"
	.sectionflags	@"SHF_NOTE_NV_TKINFO"
	.tkinfo
        /*0018*/ 	.word	0x00000002
        /*0030*/ 	.string	""
        /*0030*/ 	.string	"ptxas"
        /*0030*/ 	.string	"Cuda compilation tools, release 13.0, V13.0.88"
        /*0030*/ 	.string	"Build cuda_13.0.r13.0/compiler.36424714_0"
        /*0030*/ 	.string	"-arch sm_100 -m 64 "



//--------------------- .note.nv.cuinfo           --------------------------
	.section	.note.nv.cuinfo,"",@"SHT_NOTE"
	.sectionflags	@"SHF_NOTE_NV_CUINFO"
        /*0018*/ 	.short	0x0002
        /*001a*/ 	.short	0x0064
        /*001c*/ 	.short	0x0082
	.zero		2


//--------------------- .nv.info                  --------------------------
	.section	.nv.info,"",@"SHT_CUDA_INFO"
	.align	4


	//----- nvinfo : EIATTR_REGCOUNT
	.align		4
        /*0000*/ 	.byte	0x04, 0x2f
        /*0002*/ 	.short	(.L_1 - .L_0)
	.align		4
.L_0:
        /*0004*/ 	.word	index@(_Z15matrixMulKernelPdS_S_S_iiii)
        /*0008*/ 	.word	0x00000020


	//----- nvinfo : EIATTR_FRAME_SIZE
	.align		4
.L_1:
        /*000c*/ 	.byte	0x04, 0x11
        /*000e*/ 	.short	(.L_3 - .L_2)
	.align		4
.L_2:
        /*0010*/ 	.word	index@(_Z15matrixMulKernelPdS_S_S_iiii)
        /*0014*/ 	.word	0x00000000


	//----- nvinfo : EIATTR_REGCOUNT
	.align		4
.L_3:
        /*0018*/ 	.byte	0x04, 0x2f
        /*001a*/ 	.short	(.L_5 - .L_4)
	.align		4
.L_4:
        /*001c*/ 	.word	index@(_Z10reluKernelPdii)
        /*0020*/ 	.word	0x0000000c


	//----- nvinfo : EIATTR_FRAME_SIZE
	.align		4
.L_5:
        /*0024*/ 	.byte	0x04, 0x11
        /*0026*/ 	.short	(.L_7 - .L_6)
	.align		4
.L_6:
        /*0028*/ 	.word	index@(_Z10reluKernelPdii)
        /*002c*/ 	.word	0x00000000


	//----- nvinfo : EIATTR_REGCOUNT
	.align		4
.L_7:
        /*0030*/ 	.byte	0x04, 0x2f
        /*0032*/ 	.short	(.L_9 - .L_8)
	.align		4
.L_8:
        /*0034*/ 	.word	index@(_Z13softmaxKernelPdii)
        /*0038*/ 	.word	0x0000001f


	//----- nvinfo : EIATTR_FRAME_SIZE
	.align		4
.L_9:
        /*003c*/ 	.byte	0x04, 0x11
        /*003e*/ 	.short	(.L_11 - .L_10)
	.align		4
.L_10:
        /*0040*/ 	.word	index@($__internal_2_$__cuda_sm20_div_rn_f64_full)
        /*0044*/ 	.word	0x00000000


	//----- nvinfo : EIATTR_FRAME_SIZE
	.align		4
.L_11:
        /*0048*/ 	.byte	0x04, 0x11
        /*004a*/ 	.short	(.L_13 - .L_12)
	.align		4
.L_12:
        /*004c*/ 	.word	index@(_Z13softmaxKernelPdii)
        /*0050*/ 	.word	0x00000000


	//----- nvinfo : EIATTR_REGCOUNT
	.align		4
.L_13:
        /*0054*/ 	.byte	0x04, 0x2f
        /*0056*/ 	.short	(.L_15 - .L_14)
	.align		4
.L_14:
        /*0058*/ 	.word	index@(_Z20outputGradientKernelPdS_S_ii)
        /*005c*/ 	.word	0x0000000e


	//----- nvinfo : EIATTR_FRAME_SIZE
	.align		4
.L_15:
        /*0060*/ 	.byte	0x04, 0x11
        /*0062*/ 	.short	(.L_17 - .L_16)
	.align		4
.L_16:
        /*0064*/ 	.word	index@(_Z20outputGradientKernelPdS_S_ii)
        /*0068*/ 	.word	0x00000000


	//----- nvinfo : EIATTR_REGCOUNT
	.align		4
.L_17:
        /*006c*/ 	.byte	0x04, 0x2f
        /*006e*/ 	.short	(.L_19 - .L_18)
	.align		4
.L_18:
        /*0070*/ 	.word	index@(_Z20hiddenGradientKernelPdS_S_S_iii)
        /*0074*/ 	.word	0x00000020


	//----- nvinfo : EIATTR_FRAME_SIZE
	.align		4
.L_19:
        /*0078*/ 	.byte	0x04, 0x11
        /*007a*/ 	.short	(.L_21 - .L_20)
	.align		4
.L_20:
        /*007c*/ 	.word	index@(_Z20hiddenGradientKernelPdS_S_S_iii)
        /*0080*/ 	.word	0x00000000


	//----- nvinfo : EIATTR_REGCOUNT
	.align		4
.L_21:
        /*0084*/ 	.byte	0x04, 0x2f
        /*0086*/ 	.short	(.L_23 - .L_22)
	.align		4
.L_22:
        /*0088*/ 	.word	index@(_Z19updateWeightsKernelPdS_S_iidi)
        /*008c*/ 	.word	0x00000020


	//----- nvinfo : EIATTR_FRAME_SIZE
	.align		4
.L_23:
        /*0090*/ 	.byte	0x04, 0x11
        /*0092*/ 	.short	(.L_25 - .L_24)
	.align		4
.L_24:
        /*0094*/ 	.word	index@($__internal_1_$__cuda_sm20_div_rn_f64_full)
        /*0098*/ 	.word	0x00000000


	//----- nvinfo : EIATTR_FRAME_SIZE
	.align		4
.L_25:
        /*009c*/ 	.byte	0x04, 0x11
        /*009e*/ 	.short	(.L_27 - .L_26)
	.align		4
.L_26:
        /*00a0*/ 	.word	index@(_Z19updateWeightsKernelPdS_S_iidi)
        /*00a4*/ 	.word	0x00000000


	//----- nvinfo : EIATTR_REGCOUNT
	.align		4
.L_27:
        /*00a8*/ 	.byte	0x04, 0x2f
        /*00aa*/ 	.short	(.L_29 - .L_28)
	.align		4
.L_28:
        /*00ac*/ 	.word	index@(_Z16updateBiasKernelPdS_idi)
        /*00b0*/ 	.word	0x00000020


	//----- nvinfo : EIATTR_FRAME_SIZE
	.align		4
.L_29:
        /*00b4*/ 	.byte	0x04, 0x11
        /*00b6*/ 	.short	(.L_31 - .L_30)
	.align		4
.L_30:
        /*00b8*/ 	.word	index@($__internal_0_$__cuda_sm20_div_rn_f64_full)
        /*00bc*/ 	.word	0x00000000


	//----- nvinfo : EIATTR_FRAME_SIZE
	.align		4
.L_31:
        /*00c0*/ 	.byte	0x04, 0x11
        /*00c2*/ 	.short	(.L_33 - .L_32)
	.align		4
.L_32:
        /*00c4*/ 	.word	index@(_Z16updateBiasKernelPdS_idi)
        /*00c8*/ 	.word	0x00000000


	//----- nvinfo : EIATTR_MIN_STACK_SIZE
	.align		4
.L_33:
        /*00cc*/ 	.byte	0x04, 0x12
        /*00ce*/ 	.short	(.L_35 - .L_34)
	.align		4
.L_34:
        /*00d0*/ 	.word	index@(_Z16updateBiasKernelPdS_idi)
        /*00d4*/ 	.word	0x00000000


	//----- nvinfo : EIATTR_MIN_STACK_SIZE
	.align		4
.L_35:
        /*00d8*/ 	.byte	0x04, 0x12
        /*00da*/ 	.short	(.L_37 - .L_36)
	.align		4
.L_36:
        /*00dc*/ 	.word	index@(_Z19updateWeightsKernelPdS_S_iidi)
        /*00e0*/ 	.word	0x00000000


	//----- nvinfo : EIATTR_MIN_STACK_SIZE
	.align		4
.L_37:
        /*00e4*/ 	.byte	0x04, 0x12
        /*00e6*/ 	.short	(.L_39 - .L_38)
	.align		4
.L_38:
        /*00e8*/ 	.word	index@(_Z20hiddenGradientKernelPdS_S_S_iii)
        /*00ec*/ 	.word	0x00000000


	//----- nvinfo : EIATTR_MIN_STACK_SIZE
	.align		4
.L_39:
        /*00f0*/ 	.byte	0x04, 0x12
        /*00f2*/ 	.short	(.L_41 - .L_40)
	.align		4
.L_40:
        /*00f4*/ 	.word	index@(_Z20outputGradientKernelPdS_S_ii)
        /*00f8*/ 	.word	0x00000000


	//----- nvinfo : EIATTR_MIN_STACK_SIZE
	.align		4
.L_41:
        /*00fc*/ 	.byte	0x04, 0x12
        /*00fe*/ 	.short	(.L_43 - .L_42)
	.align		4
.L_42:
        /*0100*/ 	.word	index@(_Z13softmaxKernelPdii)
        /*0104*/ 	.word	0x00000000


	//----- nvinfo : EIATTR_MIN_STACK_SIZE
	.align		4
.L_43:
        /*0108*/ 	.byte	0x04, 0x12
        /*010a*/ 	.short	(.L_45 - .L_44)
	.align		4
.L_44:
        /*010c*/ 	.word	index@(_Z10reluKernelPdii)
        /*0110*/ 	.word	0x00000000


	//----- nvinfo : EIATTR_MIN_STACK_SIZE
	.align		4
.L_45:
        /*0114*/ 	.byte	0x04, 0x12
        /*0116*/ 	.short	(.L_47 - .L_46)
	.align		4
.L_46:
        /*0118*/ 	.word	index@(_Z15matrixMulKernelPdS_S_S_iiii)
        /*011c*/ 	.word	0x00000000
.L_47:


//--------------------- .nv.compat                --------------------------
	.section	.nv.compat,"",@"SHT_CUDA_COMPAT_INFO"
	.align	4
        /*0000*/ 	.byte	0x02, 0x09, 0x00, 0x00, 0x02, 0x02, 0x01, 0x00, 0x02, 0x05, 0x05, 0x00, 0x03, 0x07, 0x01, 0x01
        /*0010*/ 	.byte	0x02, 0x03, 0x00, 0x00, 0x02, 0x06, 0x01, 0x00, 0x04, 0x0b, 0x08, 0x00, 0x01, 0x00, 0x00, 0x00
        /*0020*/ 	.byte	0x00, 0x00, 0x00, 0x00


//--------------------- .nv.info._Z16updateBiasKernelPdS_idi --------------------------
	.section	.nv.info._Z16updateBiasKernelPdS_idi,"",@"SHT_CUDA_INFO"
	.sectionflags	@""
	.align	4


	//----- nvinfo : EIATTR_CUDA_API_VERSION
	.align		4
        /*0000*/ 	.byte	0x04, 0x37
        /*0002*/ 	.short	(.L_49 - .L_48)
.L_48:
        /*0004*/ 	.word	0x00000082


	//----- nvinfo : EIATTR_KPARAM_INFO
	.align		4
.L_49:
        /*0008*/ 	.byte	0x04, 0x17
        /*000a*/ 	.short	(.L_51 - .L_50)
.L_50:
        /*000c*/ 	.word	0x00000000
        /*0010*/ 	.short	0x0004
        /*0012*/ 	.short	0x0020
        /*0014*/ 	.byte	0x00, 0xf0, 0x11, 0x00


	//----- nvinfo : EIATTR_KPARAM_INFO
	.align		4
.L_51:
        /*0018*/ 	.byte	0x04, 0x17
        /*001a*/ 	.short	(.L_53 - .L_52)
.L_52:
        /*001c*/ 	.word	0x00000000
        /*0020*/ 	.short	0x0003
        /*0022*/ 	.short	0x0018
        /*0024*/ 	.byte	0x00, 0xf0, 0x21, 0x00


	//----- nvinfo : EIATTR_KPARAM_INFO
	.align		4
.L_53:
        /*0028*/ 	.byte	0x04, 0x17
        /*002a*/ 	.short	(.L_55 - .L_54)
.L_54:
        /*002c*/ 	.word	0x00000000
        /*0030*/ 	.short	0x0002
        /*0032*/ 	.short	0x0010
        /*0034*/ 	.byte	0x00, 0xf0, 0x11, 0x00


	//----- nvinfo : EIATTR_KPARAM_INFO
	.align		4
.L_55:
        /*0038*/ 	.byte	0x04, 0x17
        /*003a*/ 	.short	(.L_57 - .L_56)
.L_56:
        /*003c*/ 	.word	0x00000000
        /*0040*/ 	.short	0x0001
        /*0042*/ 	.short	0x0008
        /*0044*/ 	.byte	0x00, 0xf5, 0x21, 0x00


	//----- nvinfo : EIATTR_KPARAM_INFO
	.align		4
.L_57:
        /*0048*/ 	.byte	0x04, 0x17
        /*004a*/ 	.short	(.L_59 - .L_58)
.L_58:
        /*004c*/ 	.word	0x00000000
        /*0050*/ 	.short	0x0000
        /*0052*/ 	.short	0x0000
        /*0054*/ 	.byte	0x00, 0xf5, 0x21, 0x00


	//----- nvinfo : EIATTR_SPARSE_MMA_MASK
	.align		4
.L_59:
        /*0058*/ 	.byte	0x03, 0x50
        /*005a*/ 	.short	0x0000


	//----- nvinfo : EIATTR_MAXREG_COUNT
	.align		4
        /*005c*/ 	.byte	0x03, 0x1b
        /*005e*/ 	.short	0x00ff


	//----- nvinfo : EIATTR_MERCURY_ISA_VERSION
	.align		4
        /*0060*/ 	.byte	0x03, 0x5f
        /*0062*/ 	.short	0x0101


	//----- nvinfo : EIATTR_VRC_CTA_INIT_COUNT
	.align		4
        /*0064*/ 	.byte	0x02, 0x4a
	.zero		1
	.zero		1


	//----- nvinfo : EIATTR_EXIT_INSTR_OFFSETS
	.align		4
        /*0068*/ 	.byte	0x04, 0x1c
        /*006a*/ 	.short	(.L_61 - .L_60)


	//   ....[0]....
.L_60:
        /*006c*/ 	.word	0x00000070


	//   ....[1]....
        /*0070*/ 	.word	0x00000a50


	//----- nvinfo : EIATTR_CRS_STACK_SIZE
	.align		4
.L_61:
        /*0074*/ 	.byte	0x04, 0x1e
        /*0076*/ 	.short	(.L_63 - .L_62)
.L_62:
        /*0078*/ 	.word	0x00000000


	//----- nvinfo : EIATTR_CBANK_PARAM_SIZE
	.align		4
.L_63:
        /*007c*/ 	.byte	0x03, 0x19
        /*007e*/ 	.short	0x0024


	//----- nvinfo : EIATTR_PARAM_CBANK
	.align		4
        /*0080*/ 	.byte	0x04, 0x0a
        /*0082*/ 	.short	(.L_65 - .L_64)
	.align		4
.L_64:
        /*0084*/ 	.word	index@(.nv.constant0._Z16updateBiasKernelPdS_idi)
        /*0088*/ 	.short	0x0380
        /*008a*/ 	.short	0x0024


	//----- nvinfo : EIATTR_SW_WAR
	.align		4
.L_65:
        /*008c*/ 	.byte	0x04, 0x36
        /*008e*/ 	.short	(.L_67 - .L_66)
.L_66:
        /*0090*/ 	.word	0x00000008
.L_67:


//--------------------- .nv.info._Z19updateWeightsKernelPdS_S_iidi --------------------------
	.section	.nv.info._Z19updateWeightsKernelPdS_S_iidi,"",@"SHT_CUDA_INFO"
	.sectionflags	@""
	.align	4


	//----- nvinfo : EIATTR_CUDA_API_VERSION
	.align		4
        /*0000*/ 	.byte	0x04, 0x37
        /*0002*/ 	.short	(.L_69 - .L_68)
.L_68:
        /*0004*/ 	.word	0x00000082


	//----- nvinfo : EIATTR_KPARAM_INFO
	.align		4
.L_69:
        /*0008*/ 	.byte	0x04, 0x17
        /*000a*/ 	.short	(.L_71 - .L_70)
.L_70:
        /*000c*/ 	.word	0x00000000
        /*0010*/ 	.short	0x0006
        /*0012*/ 	.short	0x0028
        /*0014*/ 	.byte	0x00, 0xf0, 0x11, 0x00


	//----- nvinfo : EIATTR_KPARAM_INFO
	.align		4
.L_71:
        /*0018*/ 	.byte	0x04, 0x17
        /*001a*/ 	.short	(.L_73 - .L_72)
.L_72:
        /*001c*/ 	.word	0x00000000
        /*0020*/ 	.short	0x0005
        /*0022*/ 	.short	0x0020
        /*0024*/ 	.byte	0x00, 0xf0, 0x21, 0x00


	//----- nvinfo : EIATTR_KPARAM_INFO
	.align		4
.L_73:
        /*0028*/ 	.byte	0x04, 0x17
        /*002a*/ 	.short	(.L_75 - .L_74)
.L_74:
        /*002c*/ 	.word	0x00000000
        /*0030*/ 	.short	0x0004
        /*0032*/ 	.short	0x001c
        /*0034*/ 	.byte	0x00, 0xf0, 0x11, 0x00


	//----- nvinfo : EIATTR_KPARAM_INFO
	.align		4
.L_75:
        /*0038*/ 	.byte	0x04, 0x17
        /*003a*/ 	.short	(.L_77 - .L_76)
.L_76:
        /*003c*/ 	.word	0x00000000
        /*0040*/ 	.short	0x0003
        /*0042*/ 	.short	0x0018
        /*0044*/ 	.byte	0x00, 0xf0, 0x11, 0x00


	//----- nvinfo : EIATTR_KPARAM_INFO
	.align		4
.L_77:
        /*0048*/ 	.byte	0x04, 0x17
        /*004a*/ 	.short	(.L_79 - .L_78)
.L_78:
        /*004c*/ 	.word	0x00000000
        /*0050*/ 	.short	0x0002
        /*0052*/ 	.short	0x0010
        /*0054*/ 	.byte	0x00, 0xf5, 0x21, 0x00


	//----- nvinfo : EIATTR_KPARAM_INFO
	.align		4
.L_79:
        /*0058*/ 	.byte	0x04, 0x17
        /*005a*/ 	.short	(.L_81 - .L_80)
.L_80:
        /*005c*/ 	.word	0x00000000
        /*0060*/ 	.short	0x0001
        /*0062*/ 	.short	0x0008
        /*0064*/ 	.byte	0x00, 0xf5, 0x21, 0x00


	//----- nvinfo : EIATTR_KPARAM_INFO
	.align		4
.L_81:
        /*0068*/ 	.byte	0x04, 0x17
        /*006a*/ 	.short	(.L_83 - .L_82)
.L_82:
        /*006c*/ 	.word	0x00000000
        /*0070*/ 	.short	0x0000
        /*0072*/ 	.short	0x0000
        /*0074*/ 	.byte	0x00, 0xf5, 0x21, 0x00


	//----- nvinfo : EIATTR_SPARSE_MMA_MASK
	.align		4
.L_83:
        /*0078*/ 	.byte	0x03, 0x50
        /*007a*/ 	.short	0x0000


	//----- nvinfo : EIATTR_MAXREG_COUNT
	.align		4
        /*007c*/ 	.byte	0x03, 0x1b
        /*007e*/ 	.short	0x00ff


	//----- nvinfo : EIATTR_MERCURY_ISA_VERSION
	.align		4
        /*0080*/ 	.byte	0x03, 0x5f
        /*0082*/ 	.short	0x0101


	//----- nvinfo : EIATTR_VRC_CTA_INIT_COUNT
	.align		4
        /*0084*/ 	.byte	0x02, 0x4a
	.zero		1
	.zero		1


	//----- nvinfo : EIATTR_EXIT_INSTR_OFFSETS
	.align		4
        /*0088*/ 	.byte	0x04, 0x1c
        /*008a*/ 	.short	(.L_85 - .L_84)


	//   ....[0]....
.L_84:
        /*008c*/ 	.word	0x000000c0


	//   ....[1]....
        /*0090*/ 	.word	0x00000a40


	//----- nvinfo : EIATTR_CRS_STACK_SIZE
	.align		4
.L_85:
        /*0094*/ 	.byte	0x04, 0x1e
        /*0096*/ 	.short	(.L_87 - .L_86)
.L_86:
        /*0098*/ 	.word	0x00000000


	//----- nvinfo : EIATTR_CBANK_PARAM_SIZE
	.align		4
.L_87:
        /*009c*/ 	.byte	0x03, 0x19
        /*009e*/ 	.short	0x002c


	//----- nvinfo : EIATTR_PARAM_CBANK
	.align		4
        /*00a0*/ 	.byte	0x04, 0x0a
        /*00a2*/ 	.short	(.L_89 - .L_88)
	.align		4
.L_88:
        /*00a4*/ 	.word	index@(.nv.constant0._Z19updateWeightsKernelPdS_S_iidi)
        /*00a8*/ 	.short	0x0380
        /*00aa*/ 	.short	0x002c


	//----- nvinfo : EIATTR_SW_WAR
	.align		4
.L_89:
        /*00ac*/ 	.byte	0x04, 0x36
        /*00ae*/ 	.short	(.L_91 - .L_90)
.L_90:
        /*00b0*/ 	.word	0x00000008
.L_91:


//--------------------- .nv.info._Z20hiddenGradientKernelPdS_S_S_iii --------------------------
	.section	.nv.info._Z20hiddenGradientKernelPdS_S_S_iii,"",@"SHT_CUDA_INFO"
	.sectionflags	@""
	.align	4


	//----- nvinfo : EIATTR_CUDA_API_VERSION
	.align		4
        /*0000*/ 	.byte	0x04, 0x37
        /*0002*/ 	.short	(.L_93 - .L_92)
.L_92:
        /*0004*/ 	.word	0x00000082


	//----- nvinfo : EIATTR_KPARAM_INFO
	.align		4
.L_93:
        /*0008*/ 	.byte	0x04, 0x17
        /*000a*/ 	.short	(.L_95 - .L_94)
.L_94:
        /*000c*/ 	.word	0x00000000
        /*0010*/ 	.short	0x0006
        /*0012*/ 	.short	0x0028
        /*0014*/ 	.byte	0x00, 0xf0, 0x11, 0x00


	//----- nvinfo : EIATTR_KPARAM_INFO
	.align		4
.L_95:
        /*0018*/ 	.byte	0x04, 0x17
        /*001a*/ 	.short	(.L_97 - .L_96)
.L_96:
        /*001c*/ 	.word	0x00000000
        /*0020*/ 	.short	0x0005
        /*0022*/ 	.short	0x0024
        /*0024*/ 	.byte	0x00, 0xf0, 0x11, 0x00


	//----- nvinfo : EIATTR_KPARAM_INFO
	.align		4
.L_97:
        /*0028*/ 	.byte	0x04, 0x17
        /*002a*/ 	.short	(.L_99 - .L_98)
.L_98:
        /*002c*/ 	.word	0x00000000
        /*0030*/ 	.short	0x0004
        /*0032*/ 	.short	0x0020
        /*0034*/ 	.byte	0x00, 0xf0, 0x11, 0x00


	//----- nvinfo : EIATTR_KPARAM_INFO
	.align		4
.L_99:
        /*0038*/ 	.byte	0x04, 0x17
        /*003a*/ 	.short	(.L_101 - .L_100)
.L_100:
        /*003c*/ 	.word	0x00000000
        /*0040*/ 	.short	0x0003
        /*0042*/ 	.short	0x0018
        /*0044*/ 	.byte	0x00, 0xf5, 0x21, 0x00


	//----- nvinfo : EIATTR_KPARAM_INFO
	.align		4
.L_101:
        /*0048*/ 	.byte	0x04, 0x17
        /*004a*/ 	.short	(.L_103 - .L_102)
.L_102:
        /*004c*/ 	.word	0x00000000
        /*0050*/ 	.short	0x0002
        /*0052*/ 	.short	0x0010
        /*0054*/ 	.byte	0x00, 0xf5, 0x21, 0x00


	//----- nvinfo : EIATTR_KPARAM_INFO
	.align		4
.L_103:
        /*0058*/ 	.byte	0x04, 0x17
        /*005a*/ 	.short	(.L_105 - .L_104)
.L_104:
        /*005c*/ 	.word	0x00000000
        /*0060*/ 	.short	0x0001
        /*0062*/ 	.short	0x0008
        /*0064*/ 	.byte	0x00, 0xf5, 0x21, 0x00


	//----- nvinfo : EIATTR_KPARAM_INFO
	.align		4
.L_105:
        /*0068*/ 	.byte	0x04, 0x17
        /*006a*/ 	.short	(.L_107 - .L_106)
.L_106:
        /*006c*/ 	.word	0x00000000
        /*0070*/ 	.short	0x0000
        /*0072*/ 	.short	0x0000
        /*0074*/ 	.byte	0x00, 0xf5, 0x21, 0x00


	//----- nvinfo : EIATTR_SPARSE_MMA_MASK
	.align		4
.L_107:
        /*0078*/ 	.byte	0x03, 0x50
        /*007a*/ 	.short	0x0000


	//----- nvinfo : EIATTR_MAXREG_COUNT
	.align		4
        /*007c*/ 	.byte	0x03, 0x1b
        /*007e*/ 	.short	0x00ff


	//----- nvinfo : EIATTR_MERCURY_ISA_VERSION
	.align		4
        /*0080*/ 	.byte	0x03, 0x5f
        /*0082*/ 	.short	0x0101


	//----- nvinfo : EIATTR_VRC_CTA_INIT_COUNT
	.align		4
        /*0084*/ 	.byte	0x02, 0x4a
	.zero		1
	.zero		1


	//----- nvinfo : EIATTR_EXIT_INSTR_OFFSETS
	.align		4
        /*0088*/ 	.byte	0x04, 0x1c
        /*008a*/ 	.short	(.L_109 - .L_108)


	//   ....[0]....
.L_108:
        /*008c*/ 	.word	0x000000a0


	//   ....[1]....
        /*0090*/ 	.word	0x00000930


	//----- nvinfo : EIATTR_CBANK_PARAM_SIZE
	.align		4
.L_109:
        /*0094*/ 	.byte	0x03, 0x19
        /*0096*/ 	.short	0x002c


	//----- nvinfo : EIATTR_PARAM_CBANK
	.align		4
        /*0098*/ 	.byte	0x04, 0x0a
        /*009a*/ 	.short	(.L_111 - .L_110)
	.align		4
.L_110:
        /*009c*/ 	.word	index@(.nv.constant0._Z20hiddenGradientKernelPdS_S_S_iii)
        /*00a0*/ 	.short	0x0380
        /*00a2*/ 	.short	0x002c


	//----- nvinfo : EIATTR_SW_WAR
	.align		4
.L_111:
        /*00a4*/ 	.byte	0x04, 0x36
        /*00a6*/ 	.short	(.L_113 - .L_112)
.L_112:
        /*00a8*/ 	.word	0x00000008
.L_113:


//--------------------- .nv.info._Z20outputGradientKernelPdS_S_ii --------------------------
	.section	.nv.info._Z20outputGradientKernelPdS_S_ii,"",@"SHT_CUDA_INFO"
	.sectionflags	@""
	.align	4


	//----- nvinfo : EIATTR_CUDA_API_VERSION
	.align		4
        /*0000*/ 	.byte	0x04, 0x37
        /*0002*/ 	.short	(.L_115 - .L_114)
.L_114:
        /*0004*/ 	.word	0x00000082


	//----- nvinfo : EIATTR_KPARAM_INFO
	.align		4
.L_115:
        /*0008*/ 	.byte	0x04, 0x17
        /*000a*/ 	.short	(.L_117 - .L_116)
.L_116:
        /*000c*/ 	.word	0x00000000
        /*0010*/ 	.short	0x0004
        /*0012*/ 	.short	0x001c
        /*0014*/ 	.byte	0x00, 0xf0, 0x11, 0x00


	//----- nvinfo : EIATTR_KPARAM_INFO
	.align		4
.L_117:
        /*0018*/ 	.byte	0x04, 0x17
        /*001a*/ 	.short	(.L_119 - .L_118)
.L_118:
        /*001c*/ 	.word	0x00000000
        /*0020*/ 	.short	0x0003
        /*0022*/ 	.short	0x0018
        /*0024*/ 	.byte	0x00, 0xf0, 0x11, 0x00


	//----- nvinfo : EIATTR_KPARAM_INFO
	.align		4
.L_119:
        /*0028*/ 	.byte	0x04, 0x17
        /*002a*/ 	.short	(.L_121 - .L_120)
.L_120:
        /*002c*/ 	.word	0x00000000
        /*0030*/ 	.short	0x0002
        /*0032*/ 	.short	0x0010
        /*0034*/ 	.byte	0x00, 0xf5, 0x21, 0x00


	//----- nvinfo : EIATTR_KPARAM_INFO
	.align		4
.L_121:
        /*0038*/ 	.byte	0x04, 0x17
        /*003a*/ 	.short	(.L_123 - .L_122)
.L_122:
        /*003c*/ 	.word	0x00000000
        /*0040*/ 	.short	0x0001
        /*0042*/ 	.short	0x0008
        /*0044*/ 	.byte	0x00, 0xf5, 0x21, 0x00


	//----- nvinfo : EIATTR_KPARAM_INFO
	.align		4
.L_123:
        /*0048*/ 	.byte	0x04, 0x17
        /*004a*/ 	.short	(.L_125 - .L_124)
.L_124:
        /*004c*/ 	.word	0x00000000
        /*0050*/ 	.short	0x0000
        /*0052*/ 	.short	0x0000
        /*0054*/ 	.byte	0x00, 0xf5, 0x21, 0x00


	//----- nvinfo : EIATTR_SPARSE_MMA_MASK
	.align		4
.L_125:
        /*0058*/ 	.byte	0x03, 0x50
        /*005a*/ 	.short	0x0000


	//----- nvinfo : EIATTR_MAXREG_COUNT
	.align		4
        /*005c*/ 	.byte	0x03, 0x1b
        /*005e*/ 	.short	0x00ff


	//----- nvinfo : EIATTR_MERCURY_ISA_VERSION
	.align		4
        /*0060*/ 	.byte	0x03, 0x5f
        /*0062*/ 	.short	0x0101


	//----- nvinfo : EIATTR_VRC_CTA_INIT_COUNT
	.align		4
        /*0064*/ 	.byte	0x02, 0x4a
	.zero		1
	.zero		1


	//----- nvinfo : EIATTR_EXIT_INSTR_OFFSETS
	.align		4
        /*0068*/ 	.byte	0x04, 0x1c
        /*006a*/ 	.short	(.L_127 - .L_126)


	//   ....[0]....
.L_126:
        /*006c*/ 	.word	0x00000090


	//   ....[1]....
        /*0070*/ 	.word	0x00000160


	//----- nvinfo : EIATTR_CBANK_PARAM_SIZE
	.align		4
.L_127:
        /*0074*/ 	.byte	0x03, 0x19
        /*0076*/ 	.short	0x0020


	//----- nvinfo : EIATTR_PARAM_CBANK
	.align		4
        /*0078*/ 	.byte	0x04, 0x0a
        /*007a*/ 	.short	(.L_129 - .L_128)
	.align		4
.L_128:
        /*007c*/ 	.word	index@(.nv.constant0._Z20outputGradientKernelPdS_S_ii)
        /*0080*/ 	.short	0x0380
        /*0082*/ 	.short	0x0020


	//----- nvinfo : EIATTR_SW_WAR
	.align		4
.L_129:
        /*0084*/ 	.byte	0x04, 0x36
        /*0086*/ 	.short	(.L_131 - .L_130)
.L_130:
        /*0088*/ 	.word	0x00000008
.L_131:


//--------------------- .nv.info._Z13softmaxKernelPdii --------------------------
	.section	.nv.info._Z13softmaxKernelPdii,"",@"SHT_CUDA_INFO"
	.sectionflags	@""
	.align	4


	//----- nvinfo : EIATTR_CUDA_API_VERSION
	.align		4
        /*0000*/ 	.byte	0x04, 0x37
        /*0002*/ 	.short	(.L_133 - .L_132)
.L_132:
        /*0004*/ 	.word	0x00000082


	//----- nvinfo : EIATTR_KPARAM_INFO
	.align		4
.L_133:
        /*0008*/ 	.byte	0x04, 0x17
        /*000a*/ 	.short	(.L_135 - .L_134)
.L_134:
        /*000c*/ 	.word	0x00000000
        /*0010*/ 	.short	0x0002
        /*0012*/ 	.short	0x000c
        /*0014*/ 	.byte	0x00, 0xf0, 0x11, 0x00


	//----- nvinfo : EIATTR_KPARAM_INFO
	.align		4
.L_135:
        /*0018*/ 	.byte	0x04, 0x17
        /*001a*/ 	.short	(.L_137 - .L_136)
.L_136:
        /*001c*/ 	.word	0x00000000
        /*0020*/ 	.short	0x0001
        /*0022*/ 	.short	0x0008
        /*0024*/ 	.byte	0x00, 0xf0, 0x11, 0x00


	//----- nvinfo : EIATTR_KPARAM_INFO
	.align		4
.L_137:
        /*0028*/ 	.byte	0x04, 0x17
        /*002a*/ 	.short	(.L_139 - .L_138)
.L_138:
        /*002c*/ 	.word	0x00000000
        /*0030*/ 	.short	0x0000
        /*0032*/ 	.short	0x0000
        /*0034*/ 	.byte	0x00, 0xf5, 0x21, 0x00


	//----- nvinfo : EIATTR_SPARSE_MMA_MASK
	.align		4
.L_139:
        /*0038*/ 	.byte	0x03, 0x50
        /*003a*/ 	.short	0x0000


	//----- nvinfo : EIATTR_MAXREG_COUNT
	.align		4
        /*003c*/ 	.byte	0x03, 0x1b
        /*003e*/ 	.short	0x00ff


	//----- nvinfo : EIATTR_MERCURY_ISA_VERSION
	.align		4
        /*0040*/ 	.byte	0x03, 0x5f
        /*0042*/ 	.short	0x0101


	//----- nvinfo : EIATTR_VRC_CTA_INIT_COUNT
	.align		4
        /*0044*/ 	.byte	0x02, 0x4a
	.zero		1
	.zero		1


	//----- nvinfo : EIATTR_EXIT_INSTR_OFFSETS
	.align		4
        /*0048*/ 	.byte	0x04, 0x1c
        /*004a*/ 	.short	(.L_141 - .L_140)


	//   ....[0]....
.L_140:
        /*004c*/ 	.word	0x00000040


	//   ....[1]....
        /*0050*/ 	.word	0x00001790


	//   ....[2]....
        /*0054*/ 	.word	0x00002dc0


	//   ....[3]....
        /*0058*/ 	.word	0x00003950


	//   ....[4]....
        /*005c*/ 	.word	0x00003fa0


	//   ....[5]....
        /*0060*/ 	.word	0x000041a0


	//----- nvinfo : EIATTR_CRS_STACK_SIZE
	.align		4
.L_141:
        /*0064*/ 	.byte	0x04, 0x1e
        /*0066*/ 	.short	(.L_143 - .L_142)
.L_142:
        /*0068*/ 	.word	0x00000000


	//----- nvinfo : EIATTR_CBANK_PARAM_SIZE
	.align		4
.L_143:
        /*006c*/ 	.byte	0x03, 0x19
        /*006e*/ 	.short	0x0010


	//----- nvinfo : EIATTR_PARAM_CBANK
	.align		4
        /*0070*/ 	.byte	0x04, 0x0a
        /*0072*/ 	.short	(.L_145 - .L_144)
	.align		4
.L_144:
        /*0074*/ 	.word	index@(.nv.constant0._Z13softmaxKernelPdii)
        /*0078*/ 	.short	0x0380
        /*007a*/ 	.short	0x0010


	//----- nvinfo : EIATTR_SW_WAR
	.align		4
.L_145:
        /*007c*/ 	.byte	0x04, 0x36
        /*007e*/ 	.short	(.L_147 - .L_146)
.L_146:
        /*0080*/ 	.word	0x00000008
.L_147:


//--------------------- .nv.info._Z10reluKernelPdii --------------------------
	.section	.nv.info._Z10reluKernelPdii,"",@"SHT_CUDA_INFO"
	.sectionflags	@""
	.align	4


	//----- nvinfo : EIATTR_CUDA_API_VERSION
	.align		4
        /*0000*/ 	.byte	0x04, 0x37
        /*0002*/ 	.short	(.L_149 - .L_148)
.L_148:
        /*0004*/ 	.word	0x00000082


	//----- nvinfo : EIATTR_KPARAM_INFO
	.align		4
.L_149:
        /*0008*/ 	.byte	0x04, 0x17
        /*000a*/ 	.short	(.L_151 - .L_150)
.L_150:
        /*000c*/ 	.word	0x00000000
        /*0010*/ 	.short	0x0002
        /*0012*/ 	.short	0x000c
        /*0014*/ 	.byte	0x00, 0xf0, 0x11, 0x00


	//----- nvinfo : EIATTR_KPARAM_INFO
	.align		4
.L_151:
        /*0018*/ 	.byte	0x04, 0x17
        /*001a*/ 	.short	(.L_153 - .L_152)
.L_152:
        /*001c*/ 	.word	0x00000000
        /*0020*/ 	.short	0x0001
        /*0022*/ 	.short	0x0008
        /*0024*/ 	.byte	0x00, 0xf0, 0x11, 0x00


	//----- nvinfo : EIATTR_KPARAM_INFO
	.align		4
.L_153:
        /*0028*/ 	.byte	0x04, 0x17
        /*002a*/ 	.short	(.L_155 - .L_154)
.L_154:
        /*002c*/ 	.word	0x00000000
        /*0030*/ 	.short	0x0000
        /*0032*/ 	.short	0x0000
        /*0034*/ 	.byte	0x00, 0xf5, 0x21, 0x00


	//----- nvinfo : EIATTR_SPARSE_MMA_MASK
	.align		4
.L_155:
        /*0038*/ 	.byte	0x03, 0x50
        /*003a*/ 	.short	0x0000


	//----- nvinfo : EIATTR_MAXREG_COUNT
	.align		4
        /*003c*/ 	.byte	0x03, 0x1b
        /*003e*/ 	.short	0x00ff


	//----- nvinfo : EIATTR_MERCURY_ISA_VERSION
	.align		4
        /*0040*/ 	.byte	0x03, 0x5f
        /*0042*/ 	.short	0x0101


	//----- nvinfo : EIATTR_VRC_CTA_INIT_COUNT
	.align		4
        /*0044*/ 	.byte	0x02, 0x4a
	.zero		1
	.zero		1


	//----- nvinfo : EIATTR_EXIT_INSTR_OFFSETS
	.align		4
        /*0048*/ 	.byte	0x04, 0x1c
        /*004a*/ 	.short	(.L_157 - .L_156)


	//   ....[0]....
.L_156:
        /*004c*/ 	.word	0x00000090


	//   ....[1]....
        /*0050*/ 	.word	0x00000170


	//----- nvinfo : EIATTR_CBANK_PARAM_SIZE
	.align		4
.L_157:
        /*0054*/ 	.byte	0x03, 0x19
        /*0056*/ 	.short	0x0010


	//----- nvinfo : EIATTR_PARAM_CBANK
	.align		4
        /*0058*/ 	.byte	0x04, 0x0a
        /*005a*/ 	.short	(.L_159 - .L_158)
	.align		4
.L_158:
        /*005c*/ 	.word	index@(.nv.constant0._Z10reluKernelPdii)
        /*0060*/ 	.short	0x0380
        /*0062*/ 	.short	0x0010


	//----- nvinfo : EIATTR_SW_WAR
	.align		4
.L_159:
        /*0064*/ 	.byte	0x04, 0x36
        /*0066*/ 	.short	(.L_161 - .L_160)
.L_160:
        /*0068*/ 	.word	0x00000008
.L_161:


//--------------------- .nv.info._Z15matrixMulKernelPdS_S_S_iiii --------------------------
	.section	.nv.info._Z15matrixMulKernelPdS_S_S_iiii,"",@"SHT_CUDA_INFO"
	.sectionflags	@""
	.align	4


	//----- nvinfo : EIATTR_CUDA_API_VERSION
	.align		4
        /*0000*/ 	.byte	0x04, 0x37
        /*0002*/ 	.short	(.L_163 - .L_162)
.L_162:
        /*0004*/ 	.word	0x00000082


	//----- nvinfo : EIATTR_KPARAM_INFO
	.align		4
.L_163:
        /*0008*/ 	.byte	0x04, 0x17
        /*000a*/ 	.short	(.L_165 - .L_164)
.L_164:
        /*000c*/ 	.word	0x00000000
        /*0010*/ 	.short	0x0007
        /*0012*/ 	.short	0x002c
        /*0014*/ 	.byte	0x00, 0xf0, 0x11, 0x00


	//----- nvinfo : EIATTR_KPARAM_INFO
	.align		4
.L_165:
        /*0018*/ 	.byte	0x04, 0x17
        /*001a*/ 	.short	(.L_167 - .L_166)
.L_166:
        /*001c*/ 	.word	0x00000000
        /*0020*/ 	.short	0x0006
        /*0022*/ 	.short	0x0028
        /*0024*/ 	.byte	0x00, 0xf0, 0x11, 0x00


	//----- nvinfo : EIATTR_KPARAM_INFO
	.align		4
.L_167:
        /*0028*/ 	.byte	0x04, 0x17
        /*002a*/ 	.short	(.L_169 - .L_168)
.L_168:
        /*002c*/ 	.word	0x00000000
        /*0030*/ 	.short	0x0005
        /*0032*/ 	.short	0x0024
        /*0034*/ 	.byte	0x00, 0xf0, 0x11, 0x00


	//----- nvinfo : EIATTR_KPARAM_INFO
	.align		4
.L_169:
        /*0038*/ 	.byte	0x04, 0x17
        /*003a*/ 	.short	(.L_171 - .L_170)
.L_170:
        /*003c*/ 	.word	0x00000000
        /*0040*/ 	.short	0x0004
        /*0042*/ 	.short	0x0020
        /*0044*/ 	.byte	0x00, 0xf0, 0x11, 0x00


	//----- nvinfo : EIATTR_KPARAM_INFO
	.align		4
.L_171:
        /*0048*/ 	.byte	0x04, 0x17
        /*004a*/ 	.short	(.L_173 - .L_172)
.L_172:
        /*004c*/ 	.word	0x00000000
        /*0050*/ 	.short	0x0003
        /*0052*/ 	.short	0x0018
        /*0054*/ 	.byte	0x00, 0xf5, 0x21, 0x00


	//----- nvinfo : EIATTR_KPARAM_INFO
	.align		4
.L_173:
        /*0058*/ 	.byte	0x04, 0x17
        /*005a*/ 	.short	(.L_175 - .L_174)
.L_174:
        /*005c*/ 	.word	0x00000000
        /*0060*/ 	.short	0x0002
        /*0062*/ 	.short	0x0010
        /*0064*/ 	.byte	0x00, 0xf5, 0x21, 0x00


	//----- nvinfo : EIATTR_KPARAM_INFO
	.align		4
.L_175:
        /*0068*/ 	.byte	0x04, 0x17
        /*006a*/ 	.short	(.L_177 - .L_176)
.L_176:
        /*006c*/ 	.word	0x00000000
        /*0070*/ 	.short	0x0001
        /*0072*/ 	.short	0x0008
        /*0074*/ 	.byte	0x00, 0xf5, 0x21, 0x00


	//----- nvinfo : EIATTR_KPARAM_INFO
	.align		4
.L_177:
        /*0078*/ 	.byte	0x04, 0x17
        /*007a*/ 	.short	(.L_179 - .L_178)
.L_178:
        /*007c*/ 	.word	0x00000000
        /*0080*/ 	.short	0x0000
        /*0082*/ 	.short	0x0000
        /*0084*/ 	.byte	0x00, 0xf5, 0x21, 0x00


	//----- nvinfo : EIATTR_SPARSE_MMA_MASK
	.align		4
.L_179:
        /*0088*/ 	.byte	0x03, 0x50
        /*008a*/ 	.short	0x0000


	//----- nvinfo : EIATTR_MAXREG_COUNT
	.align		4
        /*008c*/ 	.byte	0x03, 0x1b
        /*008e*/ 	.short	0x00ff


	//----- nvinfo : EIATTR_MERCURY_ISA_VERSION
	.align		4
        /*0090*/ 	.byte	0x03, 0x5f
        /*0092*/ 	.short	0x0101


	//----- nvinfo : EIATTR_VRC_CTA_INIT_COUNT
	.align		4
        /*0094*/ 	.byte	0x02, 0x4a
	.zero		1
	.zero		1


	//----- nvinfo : EIATTR_EXIT_INSTR_OFFSETS
	.align		4
        /*0098*/ 	.byte	0x04, 0x1c
        /*009a*/ 	.short	(.L_181 - .L_180)


	//   ....[0]....
.L_180:
        /*009c*/ 	.word	0x000000f0


	//   ....[1]....
        /*00a0*/ 	.word	0x00000cf0


	//----- nvinfo : EIATTR_CBANK_PARAM_SIZE
	.align		4
.L_181:
        /*00a4*/ 	.byte	0x03, 0x19
        /*00a6*/ 	.short	0x0030


	//----- nvinfo : EIATTR_PARAM_CBANK
	.align		4
        /*00a8*/ 	.byte	0x04, 0x0a
        /*00aa*/ 	.short	(.L_183 - .L_182)
	.align		4
.L_182:
        /*00ac*/ 	.word	index@(.nv.constant0._Z15matrixMulKernelPdS_S_S_iiii)
        /*00b0*/ 	.short	0x0380
        /*00b2*/ 	.short	0x0030


	//----- nvinfo : EIATTR_SW_WAR
	.align		4
.L_183:
        /*00b4*/ 	.byte	0x04, 0x36
        /*00b6*/ 	.short	(.L_185 - .L_184)
.L_184:
        /*00b8*/ 	.word	0x00000008
.L_185:


//--------------------- .nv.callgraph             --------------------------
	.section	.nv.callgraph,"",@"SHT_CUDA_CALLGRAPH"
	.align	4
	.sectionentsize	8
	.align		4
        /*0000*/ 	.word	0x00000000
	.align		4
        /*0004*/ 	.word	0xffffffff
	.align		4
        /*0008*/ 	.word	0x00000000
	.align		4
        /*000c*/ 	.word	0xfffffffe
	.align		4
        /*0010*/ 	.word	0x00000000
	.align		4
        /*0014*/ 	.word	0xfffffffd
	.align		4
        /*0018*/ 	.word	0x00000000
	.align		4
        /*001c*/ 	.word	0xfffffffc


//--------------------- .text._Z16updateBiasKernelPdS_idi --------------------------
	.section	.text._Z16updateBiasKernelPdS_idi,"ax",@progbits
	.align	128
        .global         _Z16updateBiasKernelPdS_idi
        .type           _Z16updateBiasKernelPdS_idi,@function
        .size           _Z16updateBiasKernelPdS_idi,(.L_x_92 - _Z16updateBiasKernelPdS_idi)
        .other          _Z16updateBiasKernelPdS_idi,@"STO_CUDA_ENTRY STV_DEFAULT"
_Z16updateBiasKernelPdS_idi:
.text._Z16updateBiasKernelPdS_idi:
[----:B------:R-:W-:Y:S01]  /*0000*/  LDC R1, c[0x0][0x37c] ;  /* 0x0000df00ff017b82 */ /* 0x000fe20000000800 */
[----:B------:R-:W0:Y:S07]  /*0010*/  S2R R3, SR_TID.X ;  /* 0x0000000000037919 */ /* 0x000e2e0000002100 */
[----:B------:R-:W0:Y:S08]  /*0020*/  S2UR UR4, SR_CTAID.X ;  /* 0x00000000000479c3 */ /* 0x000e300000002500 */
[----:B------:R-:W0:Y:S08]  /*0030*/  LDC R0, c[0x0][0x360] ;  /* 0x0000d800ff007b82 */ /* 0x000e300000000800 */
[----:B------:R-:W1:Y:S01]  /*0040*/  LDC R25, c[0x0][0x390] ;  /* 0x0000e400ff197b82 */ /* 0x000e620000000800 */
[----:B0-----:R-:W-:-:S05]  /*0050*/  IMAD R0, R0, UR4, R3 ;  /* 0x0000000400007c24 */ /* 0x001fca000f8e0203 */
[----:B-1----:R-:W-:-:S13]  /*0060*/  ISETP.GE.AND P0, PT, R0, R25, PT ;  /* 0x000000190000720c */ /* 0x002fda0003f06270 */
[----:B------:R-:W-:Y:S05]  /*0070*/  @P0 EXIT ;  /* 0x000000000000094d */ /* 0x000fea0003800000 */
[----:B------:R-:W0:Y:S01]  /*0080*/  LDCU UR7, c[0x0][0x3a0] ;  /* 0x00007400ff0777ac */ /* 0x000e220008000800 */
[----:B------:R-:W-:Y:S01]  /*0090*/  CS2R R10, SRZ ;  /* 0x00000000000a7805 */ /* 0x000fe2000001ff00 */
[----:B------:R-:W1:Y:S01]  /*00a0*/  LDCU.64 UR8, c[0x0][0x358] ;  /* 0x00006b00ff0877ac */ /* 0x000e620008000a00 */
[----:B0-----:R-:W-:-:S09]  /*00b0*/  UISETP.GE.AND UP0, UPT, UR7, 0x1, UPT ;  /* 0x000000010700788c */ /* 0x001fd2000bf06270 */
[----:B-1----:R-:W-:Y:S05]  /*00c0*/  BRA.U !UP0, `(.L_x_0) ;  /* 0x0000000508f87547 */ /* 0x002fea000b800000 */
[----:B------:R-:W-:Y:S01]  /*00d0*/  UISETP.GE.U32.AND UP1, UPT, UR7, 0x10, UPT ;  /* 0x000000100700788c */ /* 0x000fe2000bf26070 */
[----:B------:R-:W-:Y:S01]  /*00e0*/  CS2R R10, SRZ ;  /* 0x00000000000a7805 */ /* 0x000fe2000001ff00 */
[----:B------:R-:W-:Y:S01]  /*00f0*/  ULOP3.LUT UR5, UR7, 0xf, URZ, 0xc0, !UPT ;  /* 0x0000000f07057892 */ /* 0x000fe2000f8ec0ff */
[----:B------:R-:W-:-:S03]  /*0100*/  UMOV UR4, URZ ;  /* 0x000000ff00047c82 */ /* 0x000fc60008000000 */
[----:B------:R-:W-:-:S03]  /*0110*/  UISETP.NE.AND UP0, UPT, UR5, URZ, UPT ;  /* 0x000000ff0500728c */ /* 0x000fc6000bf05270 */
[----:B------:R-:W-:Y:S08]  /*0120*/  BRA.U !UP1, `(.L_x_1) ;  /* 0x0000000109e47547 */ /* 0x000ff0000b800000 */
[----:B------:R-:W-:Y:S01]  /*0130*/  ULOP3.LUT UR4, UR7, 0x7ffffff0, URZ, 0xc0, !UPT ;  /* 0x7ffffff007047892 */ /* 0x000fe2000f8ec0ff */
[----:B------:R-:W-:Y:S01]  /*0140*/  IMAD.MOV.U32 R24, RZ, RZ, R0 ;  /* 0x000000ffff187224 */ /* 0x000fe200078e0000 */
[----:B------:R-:W-:Y:S02]  /*0150*/  CS2R R10, SRZ ;  /* 0x00000000000a7805 */ /* 0x000fe4000001ff00 */
[----:B------:R-:W-:-:S12]  /*0160*/  UIADD3 UR6, UPT, UPT, -UR4, URZ, URZ ;  /* 0x000000ff04067290 */ /* 0x000fd8000fffe1ff */
.L_x_2:
[----:B------:R-:W0:Y:S02]  /*0170*/  LDC.64 R2, c[0x0][0x388] ;  /* 0x0000e200ff027b82 */ /* 0x000e240000000a00 */
[----:B0-----:R-:W-:-:S05]  /*0180*/  IMAD.WIDE R2, R24, 0x8, R2 ;  /* 0x0000000818027825 */ /* 0x001fca00078e0202 */
[----:B------:R-:W2:Y:S01]  /*0190*/  LDG.E.64 R12, desc[UR8][R2.64] ;  /* 0x00000008020c7981 */ /* 0x000ea2000c1e1b00 */
[----:B------:R-:W-:-:S05]  /*01a0*/  IMAD.WIDE R14, R25, 0x8, R2 ;  /* 0x00000008190e7825 */ /* 0x000fca00078e0202 */
[----:B------:R-:W3:Y:S01]  /*01b0*/  LDG.E.64 R20, desc[UR8][R14.64] ;  /* 0x000000080e147981 */ /* 0x000ee2000c1e1b00 */
[----:B------:R-:W-:-:S05]  /*01c0*/  IMAD.WIDE R22, R25, 0x8, R14 ;  /* 0x0000000819167825 */ /* 0x000fca00078e020e */
[----:B------:R-:W4:Y:S01]  /*01d0*/  LDG.E.64 R18, desc[UR8][R22.64] ;  /* 0x0000000816127981 */ /* 0x000f22000c1e1b00 */
[----:B------:R-:W-:-:S05]  /*01e0*/  IMAD.WIDE R26, R25, 0x8, R22 ;  /* 0x00000008191a7825 */ /* 0x000fca00078e0216 */
[----:B------:R-:W5:Y:S01]  /*01f0*/  LDG.E.64 R8, desc[UR8][R26.64] ;  /* 0x000000081a087981 */ /* 0x000f62000c1e1b00 */
[----:B------:R-:W-:-:S05]  /*0200*/  IMAD.WIDE R28, R25, 0x8, R26 ;  /* 0x00000008191c7825 */ /* 0x000fca00078e021a */
[----:B------:R0:W5:Y:S02]  /*0210*/  LDG.E.64 R6, desc[UR8][R28.64] ;  /* 0x000000081c067981 */ /* 0x000164000c1e1b00 */
[----:B0-----:R-:W-:-:S05]  /*0220*/  IMAD.WIDE R28, R25, 0x8, R28 ;  /* 0x00000008191c7825 */ /* 0x001fca00078e021c */
[----:B------:R-:W5:Y:S01]  /*0230*/  LDG.E.64 R4, desc[UR8][R28.64] ;  /* 0x000000081c047981 */ /* 0x000f62000c1e1b00 */
[----:B------:R-:W-:-:S05]  /*0240*/  IMAD.WIDE R16, R25, 0x8, R28 ;  /* 0x0000000819107825 */ /* 0x000fca00078e021c */
[----:B------:R-:W5:Y:S01]  /*0250*/  LDG.E.64 R2, desc[UR8][R16.64] ;  /* 0x0000000810027981 */ /* 0x000f62000c1e1b00 */
[----:B------:R-:W-:-:S04]  /*0260*/  IMAD.WIDE R14, R25, 0x8, R16 ;  /* 0x00000008190e7825 */ /* 0x000fc800078e0210 */
[C---:B------:R-:W-:Y:S01]  /*0270*/  IMAD.WIDE R22, R25.reuse, 0x8, R14 ;  /* 0x0000000819167825 */ /* 0x040fe200078e020e */
[----:B------:R-:W5:Y:S04]  /*0280*/  LDG.E.64 R16, desc[UR8][R14.64] ;  /* 0x000000080e107981 */ /* 0x000f68000c1e1b00 */
[----:B------:R0:W5:Y:S02]  /*0290*/  LDG.E.64 R14, desc[UR8][R22.64] ;  /* 0x00000008160e7981 */ /* 0x000164000c1e1b00 */
[----:B0-----:R-:W-:-:S04]  /*02a0*/  IMAD.WIDE R22, R25, 0x8, R22 ;  /* 0x0000000819167825 */ /* 0x001fc800078e0216 */
[C---:B------:R-:W-:Y:S01]  /*02b0*/  IMAD.WIDE R26, R25.reuse, 0x8, R22 ;  /* 0x00000008191a7825 */ /* 0x040fe200078e0216 */
[----:B--2---:R-:W-:Y:S01]  /*02c0*/  DADD R10, R12, R10 ;  /* 0x000000000c0a7229 */ /* 0x004fe2000000000a */
[----:B------:R-:W2:Y:S07]  /*02d0*/  LDG.E.64 R12, desc[UR8][R22.64] ;  /* 0x00000008160c7981 */ /* 0x000eae000c1e1b00 */
[----:B---3--:R-:W-:Y:S02]  /*02e0*/  DADD R20, R10, R20 ;  /* 0x000000000a147229 */ /* 0x008fe40000000014 */
[----:B------:R0:W3:Y:S06]  /*02f0*/  LDG.E.64 R10, desc[UR8][R26.64] ;  /* 0x000000081a0a7981 */ /* 0x0000ec000c1e1b00 */
[----:B----4-:R-:W-:Y:S01]  /*0300*/  DADD R18, R20, R18 ;  /* 0x0000000014127229 */ /* 0x010fe20000000012 */
[----:B0-----:R-:W-:-:S05]  /*0310*/  IMAD.WIDE R26, R25, 0x8, R26 ;  /* 0x00000008191a7825 */ /* 0x001fca00078e021a */
[----:B------:R-:W4:Y:S01]  /*0320*/  LDG.E.64 R20, desc[UR8][R26.64] ;  /* 0x000000081a147981 */ /* 0x000f22000c1e1b00 */
[----:B------:R-:W-:Y:S01]  /*0330*/  IMAD.WIDE R22, R25, 0x8, R26 ;  /* 0x0000000819167825 */ /* 0x000fe200078e021a */
[----:B-----5:R-:W-:-:S04]  /*0340*/  DADD R18, R18, R8 ;  /* 0x0000000012127229 */ /* 0x020fc80000000008 */
[----:B------:R-:W5:Y:S01]  /*0350*/  LDG.E.64 R8, desc[UR8][R22.64] ;  /* 0x0000000816087981 */ /* 0x000f62000c1e1b00 */
[----:B------:R-:W-:-:S03]  /*0360*/  IMAD.WIDE R28, R25, 0x8, R22 ;  /* 0x00000008191c7825 */ /* 0x000fc600078e0216 */
[----:B------:R-:W-:Y:S02]  /*0370*/  DADD R18, R18, R6 ;  /* 0x0000000012127229 */ /* 0x000fe40000000006 */
[----:B------:R0:W5:Y:S06]  /*0380*/  LDG.E.64 R6, desc[UR8][R28.64] ;  /* 0x000000081c067981 */ /* 0x00016c000c1e1b00 */
[----:B------:R-:W-:Y:S01]  /*0390*/  DADD R18, R18, R4 ;  /* 0x0000000012127229 */ /* 0x000fe20000000004 */
[----:B0-----:R-:W-:-:S05]  /*03a0*/  IMAD.WIDE R28, R25, 0x8, R28 ;  /* 0x00000008191c7825 */ /* 0x001fca00078e021c */
[----:B------:R-:W5:Y:S01]  /*03b0*/  LDG.E.64 R4, desc[UR8][R28.64] ;  /* 0x000000081c047981 */ /* 0x000f62000c1e1b00 */
[----:B------:R-:W-:-:S06]  /*03c0*/  IMAD.WIDE R26, R25, 0x8, R28 ;  /* 0x00000008191a7825 */ /* 0x000fcc00078e021c */
[----:B------:R-:W5:Y:S01]  /*03d0*/  LDG.E.64 R26, desc[UR8][R26.64] ;  /* 0x000000081a1a7981 */ /* 0x000f62000c1e1b00 */
[----:B------:R-:W-:Y:S01]  /*03e0*/  DADD R2, R18, R2 ;  /* 0x0000000012027229 */ /* 0x000fe20000000002 */
[----:B------:R-:W-:Y:S01]  /*03f0*/  UIADD3 UR6, UPT, UPT, UR6, 0x10, URZ ;  /* 0x0000001006067890 */ /* 0x000fe2000fffe0ff */
[----:B------:R-:W-:-:S03]  /*0400*/  IMAD R24, R25, 0x10, R24 ;  /* 0x0000001019187824 */ /* 0x000fc600078e0218 */
[----:B------:R-:W-:-:S03]  /*0410*/  UISETP.NE.AND UP1, UPT, UR6, URZ, UPT ;  /* 0x000000ff0600728c */ /* 0x000fc6000bf25270 */
[----:B------:R-:W-:-:S08]  /*0420*/  DADD R2, R2, R16 ;  /* 0x0000000002027229 */ /* 0x000fd00000000010 */
[----:B------:R-:W-:-:S08]  /*0430*/  DADD R2, R2, R14 ;  /* 0x0000000002027229 */ /* 0x000fd0000000000e */
[----:B--2---:R-:W-:-:S08]  /*0440*/  DADD R2, R2, R12 ;  /* 0x0000000002027229 */ /* 0x004fd0000000000c */
[----:B---3--:R-:W-:-:S08]  /*0450*/  DADD R2, R2, R10 ;  /* 0x0000000002027229 */ /* 0x008fd0000000000a */
[----:B----4-:R-:W-:-:S08]  /*0460*/  DADD R2, R2, R20 ;  /* 0x0000000002027229 */ /* 0x010fd00000000014 */
[----:B-----5:R-:W-:-:S08]  /*0470*/  DADD R2, R2, R8 ;  /* 0x0000000002027229 */ /* 0x020fd00000000008 */
[----:B------:R-:W-:-:S08]  /*0480*/  DADD R2, R2, R6 ;  /* 0x0000000002027229 */ /* 0x000fd00000000006 */
[----:B------:R-:W-:-:S08]  /*0490*/  DADD R2, R2, R4 ;  /* 0x0000000002027229 */ /* 0x000fd00000000004 */
[----:B------:R-:W-:Y:S01]  /*04a0*/  DADD R10, R2, R26 ;  /* 0x00000000020a7229 */ /* 0x000fe2000000001a */
[----:B------:R-:W-:Y:S10]  /*04b0*/  BRA.U UP1, `(.L_x_2) ;  /* 0xfffffffd012c7547 */ /* 0x000ff4000b83ffff */
.L_x_1:
[----:B------:R-:W-:Y:S05]  /*04c0*/  BRA.U !UP0, `(.L_x_0) ;  /* 0x0000000108f87547 */ /* 0x000fea000b800000 */
[----:B------:R-:W-:Y:S02]  /*04d0*/  UISETP.GE.U32.AND UP0, UPT, UR5, 0x8, UPT ;  /* 0x000000080500788c */ /* 0x000fe4000bf06070 */
[----:B------:R-:W-:-:S04]  /*04e0*/  ULOP3.LUT UR6, UR7, 0x7, URZ, 0xc0, !UPT ;  /* 0x0000000707067892 */ /* 0x000fc8000f8ec0ff */
[----:B------:R-:W-:-:S03]  /*04f0*/  UISETP.NE.AND UP1, UPT, UR6, URZ, UPT ;  /* 0x000000ff0600728c */ /* 0x000fc6000bf25270 */
[----:B------:R-:W-:Y:S08]  /*0500*/  BRA.U !UP0, `(.L_x_3) ;  /* 0x00000001086c7547 */ /* 0x000ff0000b800000 */
[----:B------:R-:W0:Y:S01]  /*0510*/  LDC.64 R12, c[0x0][0x388] ;  /* 0x0000e200ff0c7b82 */ /* 0x000e220000000a00 */
[----:B------:R-:W-:-:S04]  /*0520*/  IMAD R3, R25, UR4, R0 ;  /* 0x0000000419037c24 */ /* 0x000fc8000f8e0200 */
        /* <DEDUP_REMOVED lines=14> */
[----:B------:R-:W-:-:S05]  /*0610*/  IMAD.WIDE R20, R25, 0x8, R12 ;  /* 0x0000000819147825 */ /* 0x000fca00078e020c */
[----:B------:R-:W5:Y:S01]  /*0620*/  LDG.E.64 R12, desc[UR8][R20.64] ;  /* 0x00000008140c7981 */ /* 0x000f62000c1e1b00 */
[----:B------:R-:W-:Y:S01]  /*0630*/  UIADD3 UR4, UPT, UPT, UR4, 0x8, URZ ;  /* 0x0000000804047890 */ /* 0x000fe2000fffe0ff */
[----:B--2---:R-:W-:-:S08]  /*0640*/  DADD R2, R10, R2 ;  /* 0x000000000a027229 */ /* 0x004fd00000000002 */
[----:B---3--:R-:W-:-:S08]  /*0650*/  DADD R2, R2, R4 ;  /* 0x0000000002027229 */ /* 0x008fd00000000004 */
[----:B----4-:R-:W-:-:S08]  /*0660*/  DADD R2, R2, R6 ;  /* 0x0000000002027229 */ /* 0x010fd00000000006 */
[----:B-----5:R-:W-:-:S08]  /*0670*/  DADD R2, R2, R8 ;  /* 0x0000000002027229 */ /* 0x020fd00000000008 */
[----:B------:R-:W-:-:S08]  /*0680*/  DADD R2, R2, R18 ;  /* 0x0000000002027229 */ /* 0x000fd00000000012 */
[----:B------:R-:W-:-:S08]  /*0690*/  DADD R2, R2, R16 ;  /* 0x0000000002027229 */ /* 0x000fd00000000010 */
[----:B------:R-:W-:-:S08]  /*06a0*/  DADD R2, R2, R14 ;  /* 0x0000000002027229 */ /* 0x000fd0000000000e */
[----:B------:R-:W-:-:S11]  /*06b0*/  DADD R10, R2, R12 ;  /* 0x00000000020a7229 */ /* 0x000fd6000000000c */
.L_x_3:
        /* <DEDUP_REMOVED lines=13> */
[----:B------:R-:W-:-:S06]  /*0790*/  IMAD.WIDE R16, R25, 0x8, R12 ;  /* 0x0000000819107825 */ /* 0x000fcc00078e020c */
[----:B------:R-:W5:Y:S01]  /*07a0*/  LDG.E.64 R16, desc[UR8][R16.64] ;  /* 0x0000000810107981 */ /* 0x000f62000c1e1b00 */
[----:B------:R-:W-:Y:S01]  /*07b0*/  UIADD3 UR4, UPT, UPT, UR4, 0x4, URZ ;  /* 0x0000000404047890 */ /* 0x000fe2000fffe0ff */
[----:B--2---:R-:W-:-:S08]  /*07c0*/  DADD R4, R10, R4 ;  /* 0x000000000a047229 */ /* 0x004fd00000000004 */
[----:B---3--:R-:W-:-:S08]  /*07d0*/  DADD R4, R4, R8 ;  /* 0x0000000004047229 */ /* 0x008fd00000000008 */
[----:B----4-:R-:W-:-:S08]  /*07e0*/  DADD R4, R4, R14 ;  /* 0x0000000004047229 */ /* 0x010fd0000000000e */
[----:B-----5:R-:W-:-:S11]  /*07f0*/  DADD R10, R4, R16 ;  /* 0x00000000040a7229 */ /* 0x020fd60000000010 */
.L_x_4:
[----:B------:R-:W-:Y:S05]  /*0800*/  BRA.U !UP1, `(.L_x_0) ;  /* 0x0000000109287547 */ /* 0x000fea000b800000 */
[----:B------:R-:W0:Y:S01]  /*0810*/  LDC.64 R4, c[0x0][0x388] ;  /* 0x0000e200ff047b82 */ /* 0x000e220000000a00 */
[----:B------:R-:W-:Y:S01]  /*0820*/  IMAD R6, R25, UR4, R0 ;  /* 0x0000000419067c24 */ /* 0x000fe2000f8e0200 */
[----:B------:R-:W-:-:S12]  /*0830*/  UIADD3 UR5, UPT, UPT, -UR5, URZ, URZ ;  /* 0x000000ff05057290 */ /* 0x000fd8000fffe1ff */
.L_x_5:
[----:B0-----:R-:W-:-:S06]  /*0840*/  IMAD.WIDE R2, R6, 0x8, R4 ;  /* 0x0000000806027825 */ /* 0x001fcc00078e0204 */
[----:B------:R-:W2:Y:S01]  /*0850*/  LDG.E.64 R2, desc[UR8][R2.64] ;  /* 0x0000000802027981 */ /* 0x000ea2000c1e1b00 */
[----:B------:R-:W-:Y:S01]  /*0860*/  UIADD3 UR5, UPT, UPT, UR5, 0x1, URZ ;  /* 0x0000000105057890 */ /* 0x000fe2000fffe0ff */
[----:B------:R-:W-:-:S03]  /*0870*/  IADD3 R6, PT, PT, R6, R25, RZ ;  /* 0x0000001906067210 */ /* 0x000fc60007ffe0ff */
[----:B------:R-:W-:Y:S01]  /*0880*/  UISETP.NE.AND UP0, UPT, UR5, URZ, UPT ;  /* 0x000000ff0500728c */ /* 0x000fe2000bf05270 */
[----:B--2---:R-:W-:-:S08]  /*0890*/  DADD R10, R2, R10 ;  /* 0x00000000020a7229 */ /* 0x004fd0000000000a */
[----:B------:R-:W-:Y:S05]  /*08a0*/  BRA.U UP0, `(.L_x_5) ;  /* 0xfffffffd00e47547 */ /* 0x000fea000b83ffff */
.L_x_0:
[----:B------:R-:W0:Y:S01]  /*08b0*/  I2F.F64 R4, UR7 ;  /* 0x0000000700047d12 */ /* 0x000e220008201c00 */
[----:B------:R-:W-:Y:S01]  /*08c0*/  IMAD.MOV.U32 R2, RZ, RZ, 0x1 ;  /* 0x00000001ff027424 */ /* 0x000fe200078e00ff */
[----:B------:R-:W1:Y:S01]  /*08d0*/  LDCU.64 UR4, c[0x0][0x398] ;  /* 0x00007300ff0477ac */ /* 0x000e620008000a00 */
[----:B------:R-:W-:Y:S05]  /*08e0*/  BSSY.RECONVERGENT B0, `(.L_x_6) ;  /* 0x0000011000007945 */ /* 0x000fea0003800200 */
[----:B0-----:R-:W0:Y:S02]  /*08f0*/  MUFU.RCP64H R3, R5 ;  /* 0x0000000500037308 */ /* 0x001e240000001800 */
[----:B0-----:R-:W-:-:S08]  /*0900*/  DFMA R6, -R4, R2, 1 ;  /* 0x3ff000000406742b */ /* 0x001fd00000000102 */
[----:B------:R-:W-:-:S08]  /*0910*/  DFMA R6, R6, R6, R6 ;  /* 0x000000060606722b */ /* 0x000fd00000000006 */
[----:B------:R-:W-:Y:S02]  /*0920*/  DFMA R2, R2, R6, R2 ;  /* 0x000000060202722b */ /* 0x000fe40000000002 */
[----:B-1----:R-:W-:-:S06]  /*0930*/  DMUL R6, R10, UR4 ;  /* 0x000000040a067c28 */ /* 0x002fcc0008000000 */
[----:B------:R-:W-:-:S04]  /*0940*/  DFMA R8, -R4, R2, 1 ;  /* 0x3ff000000408742b */ /* 0x000fc80000000102 */
[----:B------:R-:W-:-:S04]  /*0950*/  FSETP.GEU.AND P1, PT, |R7|, 6.5827683646048100446e-37, PT ;  /* 0x036000000700780b */ /* 0x000fc80003f2e200 */
[----:B------:R-:W-:-:S08]  /*0960*/  DFMA R2, R2, R8, R2 ;  /* 0x000000080202722b */ /* 0x000fd00000000002 */
[----:B------:R-:W-:-:S08]  /*0970*/  DMUL R8, R6, R2 ;  /* 0x0000000206087228 */ /* 0x000fd00000000000 */
[----:B------:R-:W-:-:S08]  /*0980*/  DFMA R10, -R4, R8, R6 ;  /* 0x00000008040a722b */ /* 0x000fd00000000106 */
[----:B------:R-:W-:-:S10]  /*0990*/  DFMA R2, R2, R10, R8 ;  /* 0x0000000a0202722b */ /* 0x000fd40000000008 */
[----:B------:R-:W-:-:S05]  /*09a0*/  FFMA R8, RZ, R5, R3 ;  /* 0x00000005ff087223 */ /* 0x000fca0000000003 */
[----:B------:R-:W-:-:S13]  /*09b0*/  FSETP.GT.AND P0, PT, |R8|, 1.469367938527859385e-39, PT ;  /* 0x001000000800780b */ /* 0x000fda0003f04200 */
[----:B------:R-:W-:Y:S05]  /*09c0*/  @P0 BRA P1, `(.L_x_7) ;  /* 0x0000000000080947 */ /* 0x000fea0000800000 */
[----:B------:R-:W-:-:S07]  /*09d0*/  MOV R10, 0x9f0 ;  /* 0x000009f0000a7802 */ /* 0x000fce0000000f00 */
[----:B------:R-:W-:Y:S05]  /*09e0*/  CALL.REL.NOINC `($__internal_0_$__cuda_sm20_div_rn_f64_full) ;  /* 0x00000000001c7944 */ /* 0x000fea0003c00000 */
.L_x_7:
[----:B------:R-:W-:Y:S05]  /*09f0*/  BSYNC.RECONVERGENT B0 ;  /* 0x0000000000007941 */ /* 0x000fea0003800200 */
.L_x_6:
[----:B------:R-:W0:Y:S02]  /*0a00*/  LDC.64 R4, c[0x0][0x380] ;  /* 0x0000e000ff047b82 */ /* 0x000e240000000a00 */
[----:B0-----:R-:W-:-:S05]  /*0a10*/  IMAD.WIDE R4, R0, 0x8, R4 ;  /* 0x0000000800047825 */ /* 0x001fca00078e0204 */
[----:B------:R-:W2:Y:S02]  /*0a20*/  LDG.E.64 R6, desc[UR8][R4.64] ;  /* 0x0000000804067981 */ /* 0x000ea4000c1e1b00 */
[----:B--2---:R-:W-:-:S07]  /*0a30*/  DADD R6, R6, -R2 ;  /* 0x0000000006067229 */ /* 0x004fce0000000802 */
[----:B------:R-:W-:Y:S01]  /*0a40*/  STG.E.64 desc[UR8][R4.64], R6 ;  /* 0x0000000604007986 */ /* 0x000fe2000c101b08 */
[----:B------:R-:W-:Y:S05]  /*0a50*/  EXIT ;  /* 0x000000000000794d */ /* 0x000fea0003800000 */
        .weak           $__internal_0_$__cuda_sm20_div_rn_f64_full
        .type           $__internal_0_$__cuda_sm20_div_rn_f64_full,@function
        .size           $__internal_0_$__cuda_sm20_div_rn_f64_full,(.L_x_92 - $__internal_0_$__cuda_sm20_div_rn_f64_full)
$__internal_0_$__cuda_sm20_div_rn_f64_full:
[C---:B------:R-:W-:Y:S01]  /*0a60*/  FSETP.GEU.AND P0, PT, |R5|.reuse, 1.469367938527859385e-39, PT ;  /* 0x001000000500780b */ /* 0x040fe20003f0e200 */
[----:B------:R-:W-:Y:S01]  /*0a70*/  BSSY.RECONVERGENT B1, `(.L_x_8) ;  /* 0x0000057000017945 */ /* 0x000fe20003800200 */
[----:B------:R-:W-:Y:S02]  /*0a80*/  LOP3.LUT R2, R5, 0x800fffff, RZ, 0xc0, !PT ;  /* 0x800fffff05027812 */ /* 0x000fe400078ec0ff */
[C---:B------:R-:W-:Y:S02]  /*0a90*/  FSETP.GEU.AND P2, PT, |R7|.reuse, 1.469367938527859385e-39, PT ;  /* 0x001000000700780b */ /* 0x040fe40003f4e200 */
[----:B------:R-:W-:Y:S01]  /*0aa0*/  LOP3.LUT R3, R2, 0x3ff00000, RZ, 0xfc, !PT ;  /* 0x3ff0000002037812 */ /* 0x000fe200078efcff */
[----:B------:R-:W-:Y:S01]  /*0ab0*/  IMAD.MOV.U32 R2, RZ, RZ, R4 ;  /* 0x000000ffff027224 */ /* 0x000fe200078e0004 */
[----:B------:R-:W-:Y:S02]  /*0ac0*/  MOV R16, 0x1 ;  /* 0x0000000100107802 */ /* 0x000fe40000000f00 */
[----:B------:R-:W-:-:S02]  /*0ad0*/  LOP3.LUT R11, R7, 0x7ff00000, RZ, 0xc0, !PT ;  /* 0x7ff00000070b7812 */ /* 0x000fc400078ec0ff */
[----:B------:R-:W-:Y:S01]  /*0ae0*/  LOP3.LUT R14, R5, 0x7ff00000, RZ, 0xc0, !PT ;  /* 0x7ff00000050e7812 */ /* 0x000fe200078ec0ff */
[----:B------:R-:W-:-:S03]  /*0af0*/  @!P0 DMUL R2, R4, 8.98846567431157953865e+307 ;  /* 0x7fe0000004028828 */ /* 0x000fc60000000000 */
[----:B------:R-:W-:Y:S02]  /*0b00*/  ISETP.GE.U32.AND P1, PT, R11, R14, PT ;  /* 0x0000000e0b00720c */ /* 0x000fe40003f26070 */
[----:B------:R-:W-:Y:S01]  /*0b10*/  @!P2 LOP3.LUT R12, R5, 0x7ff00000, RZ, 0xc0, !PT ;  /* 0x7ff00000050ca812 */ /* 0x000fe200078ec0ff */
[----:B------:R-:W0:Y:S01]  /*0b20*/  MUFU.RCP64H R17, R3 ;  /* 0x0000000300117308 */ /* 0x000e220000001800 */
[----:B------:R-:W-:Y:S02]  /*0b30*/  @!P2 MOV R18, RZ ;  /* 0x000000ff0012a202 */ /* 0x000fe40000000f00 */
[----:B------:R-:W-:Y:S01]  /*0b40*/  @!P2 ISETP.GE.U32.AND P3, PT, R11, R12, PT ;  /* 0x0000000c0b00a20c */ /* 0x000fe20003f66070 */
[----:B------:R-:W-:-:S05]  /*0b50*/  IMAD.MOV.U32 R12, RZ, RZ, 0x1ca00000 ;  /* 0x1ca00000ff0c7424 */ /* 0x000fca00078e00ff */
[----:B------:R-:W-:-:S04]  /*0b60*/  @!P2 SEL R13, R12, 0x63400000, !P3 ;  /* 0x634000000c0da807 */ /* 0x000fc80005800000 */
[----:B------:R-:W-:Y:S01]  /*0b70*/  @!P2 LOP3.LUT R13, R13, 0x80000000, R7, 0xf8, !PT ;  /* 0x800000000d0da812 */ /* 0x000fe200078ef807 */
[----:B0-----:R-:W-:-:S03]  /*0b80*/  DFMA R8, R16, -R2, 1 ;  /* 0x3ff000001008742b */ /* 0x001fc60000000802 */
[----:B------:R-:W-:-:S05]  /*0b90*/  @!P2 LOP3.LUT R19, R13, 0x100000, RZ, 0xfc, !PT ;  /* 0x001000000d13a812 */ /* 0x000fca00078efcff */
[----:B------:R-:W-:-:S08]  /*0ba0*/  DFMA R8, R8, R8, R8 ;  /* 0x000000080808722b */ /* 0x000fd00000000008 */
[----:B------:R-:W-:Y:S01]  /*0bb0*/  DFMA R16, R16, R8, R16 ;  /* 0x000000081010722b */ /* 0x000fe20000000010 */
[----:B------:R-:W-:Y:S01]  /*0bc0*/  SEL R9, R12, 0x63400000, !P1 ;  /* 0x634000000c097807 */ /* 0x000fe20004800000 */
[----:B------:R-:W-:-:S03]  /*0bd0*/  IMAD.MOV.U32 R8, RZ, RZ, R6 ;  /* 0x000000ffff087224 */ /* 0x000fc600078e0006 */
[----:B------:R-:W-:-:S03]  /*0be0*/  LOP3.LUT R9, R9, 0x800fffff, R7, 0xf8, !PT ;  /* 0x800fffff09097812 */ /* 0x000fc600078ef807 */
[----:B------:R-:W-:-:S03]  /*0bf0*/  DFMA R20, R16, -R2, 1 ;  /* 0x3ff000001014742b */ /* 0x000fc60000000802 */
[----:B------:R-:W-:-:S05]  /*0c00*/  @!P2 DFMA R8, R8, 2, -R18 ;  /* 0x400000000808a82b */ /* 0x000fca0000000812 */
[----:B------:R-:W-:Y:S01]  /*0c10*/  DFMA R16, R16, R20, R16 ;  /* 0x000000141010722b */ /* 0x000fe20000000010 */
[----:B------:R-:W-:Y:S02]  /*0c20*/  IMAD.MOV.U32 R21, RZ, RZ, R11 ;  /* 0x000000ffff157224 */ /* 0x000fe400078e000b */
[----:B------:R-:W-:Y:S01]  /*0c30*/  IMAD.MOV.U32 R20, RZ, RZ, R14 ;  /* 0x000000ffff147224 */ /* 0x000fe200078e000e */
[----:B------:R-:W-:Y:S02]  /*0c40*/  @!P0 LOP3.LUT R20, R3, 0x7ff00000, RZ, 0xc0, !PT ;  /* 0x7ff0000003148812 */ /* 0x000fe400078ec0ff */
[----:B------:R-:W-:Y:S02]  /*0c50*/  @!P2 LOP3.LUT R21, R9, 0x7ff00000, RZ, 0xc0, !PT ;  /* 0x7ff000000915a812 */ /* 0x000fe400078ec0ff */
[----:B------:R-:W-:Y:S01]  /*0c60*/  DMUL R18, R16, R8 ;  /* 0x0000000810127228 */ /* 0x000fe20000000000 */
[----:B------:R-:W-:Y:S01]  /*0c70*/  VIADD R22, R20, 0xffffffff ;  /* 0xffffffff14167836 */ /* 0x000fe20000000000 */
[----:B------:R-:W-:-:S04]  /*0c80*/  IADD3 R13, PT, PT, R21, -0x1, RZ ;  /* 0xffffffff150d7810 */ /* 0x000fc80007ffe0ff */
[----:B------:R-:W-:Y:S02]  /*0c90*/  ISETP.GT.U32.AND P0, PT, R13, 0x7feffffe, PT ;  /* 0x7feffffe0d00780c */ /* 0x000fe40003f04070 */
[----:B------:R-:W-:Y:S02]  /*0ca0*/  DFMA R14, R18, -R2, R8 ;  /* 0x80000002120e722b */ /* 0x000fe40000000008 */
[----:B------:R-:W-:-:S06]  /*0cb0*/  ISETP.GT.U32.OR P0, PT, R22, 0x7feffffe, P0 ;  /* 0x7feffffe1600780c */ /* 0x000fcc0000704470 */
[----:B------:R-:W-:-:S07]  /*0cc0*/  DFMA R14, R16, R14, R18 ;  /* 0x0000000e100e722b */ /* 0x000fce0000000012 */
[----:B------:R-:W-:Y:S05]  /*0cd0*/  @P0 BRA `(.L_x_9) ;  /* 0x00000000006c0947 */ /* 0x000fea0003800000 */
[----:B------:R-:W-:-:S04]  /*0ce0*/  LOP3.LUT R16, R5, 0x7ff00000, RZ, 0xc0, !PT ;  /* 0x7ff0000005107812 */ /* 0x000fc800078ec0ff */
[CC--:B------:R-:W-:Y:S02]  /*0cf0*/  VIADDMNMX R6, R11.reuse, -R16.reuse, 0xb9600000, !PT ;  /* 0xb96000000b067446 */ /* 0x0c0fe40007800910 */
[----:B------:R-:W-:Y:S02]  /*0d00*/  ISETP.GE.U32.AND P0, PT, R11, R16, PT ;  /* 0x000000100b00720c */ /* 0x000fe40003f06070 */
[----:B------:R-:W-:Y:S02]  /*0d10*/  VIMNMX R6, PT, PT, R6, 0x46a00000, PT ;  /* 0x46a0000006067848 */ /* 0x000fe40003fe0100 */
[----:B------:R-:W-:-:S05]  /*0d20*/  SEL R11, R12, 0x63400000, !P0 ;  /* 0x634000000c0b7807 */ /* 0x000fca0004000000 */
[----:B------:R-:W-:Y:S02]  /*0d30*/  IMAD.IADD R11, R6, 0x1, -R11 ;  /* 0x00000001060b7824 */ /* 0x000fe400078e0a0b */
[----:B------:R-:W-:-:S03]  /*0d40*/  IMAD.MOV.U32 R6, RZ, RZ, RZ ;  /* 0x000000ffff067224 */ /* 0x000fc600078e00ff */
[----:B------:R-:W-:-:S06]  /*0d50*/  IADD3 R7, PT, PT, R11, 0x7fe00000, RZ ;  /* 0x7fe000000b077810 */ /* 0x000fcc0007ffe0ff */
[----:B------:R-:W-:-:S10]  /*0d60*/  DMUL R12, R14, R6 ;  /* 0x000000060e0c7228 */ /* 0x000fd40000000000 */
[----:B------:R-:W-:-:S13]  /*0d70*/  FSETP.GTU.AND P0, PT, |R13|, 1.469367938527859385e-39, PT ;  /* 0x001000000d00780b */ /* 0x000fda0003f0c200 */
[----:B------:R-:W-:Y:S05]  /*0d80*/  @P0 BRA `(.L_x_10) ;  /* 0x0000000000940947 */ /* 0x000fea0003800000 */
[----:B------:R-:W-:Y:S01]  /*0d90*/  DFMA R2, R14, -R2, R8 ;  /* 0x800000020e02722b */ /* 0x000fe20000000008 */
[----:B------:R-:W-:-:S09]  /*0da0*/  IMAD.MOV.U32 R6, RZ, RZ, RZ ;  /* 0x000000ffff067224 */ /* 0x000fd200078e00ff */
[C---:B------:R-:W-:Y:S02]  /*0db0*/  FSETP.NEU.AND P0, PT, R3.reuse, RZ, PT ;  /* 0x000000ff0300720b */ /* 0x040fe40003f0d000 */
[----:B------:R-:W-:-:S04]  /*0dc0*/  LOP3.LUT R5, R3, 0x80000000, R5, 0x48, !PT ;  /* 0x8000000003057812 */ /* 0x000fc800078e4805 */
[----:B------:R-:W-:-:S07]  /*0dd0*/  LOP3.LUT R7, R5, R7, RZ, 0xfc, !PT ;  /* 0x0000000705077212 */ /* 0x000fce00078efcff */
[----:B------:R-:W-:Y:S05]  /*0de0*/  @!P0 BRA `(.L_x_10) ;  /* 0x00000000007c8947 */ /* 0x000fea0003800000 */
[----:B------:R-:W-:Y:S01]  /*0df0*/  IADD3 R3, PT, PT, -R11, RZ, RZ ;  /* 0x000000ff0b037210 */ /* 0x000fe20007ffe1ff */
[----:B------:R-:W-:Y:S01]  /*0e00*/  IMAD.MOV.U32 R2, RZ, RZ, RZ ;  /* 0x000000ffff027224 */ /* 0x000fe200078e00ff */
[----:B------:R-:W-:-:S05]  /*0e10*/  DMUL.RP R6, R14, R6 ;  /* 0x000000060e067228 */ /* 0x000fca0000008000 */
[----:B------:R-:W-:-:S05]  /*0e20*/  DFMA R2, R12, -R2, R14 ;  /* 0x800000020c02722b */ /* 0x000fca000000000e */
[----:B------:R-:W-:Y:S02]  /*0e30*/  LOP3.LUT R5, R7, R5, RZ, 0x3c, !PT ;  /* 0x0000000507057212 */ /* 0x000fe400078e3cff */
[----:B------:R-:W-:-:S04]  /*0e40*/  IADD3 R2, PT, PT, -R11, -0x43300000, RZ ;  /* 0xbcd000000b027810 */ /* 0x000fc80007ffe1ff */
[----:B------:R-:W-:-:S04]  /*0e50*/  FSETP.NEU.AND P0, PT, |R3|, R2, PT ;  /* 0x000000020300720b */ /* 0x000fc80003f0d200 */
[----:B------:R-:W-:Y:S02]  /*0e60*/  FSEL R12, R6, R12, !P0 ;  /* 0x0000000c060c7208 */ /* 0x000fe40004000000 */
[----:B------:R-:W-:Y:S01]  /*0e70*/  FSEL R13, R5, R13, !P0 ;  /* 0x0000000d050d7208 */ /* 0x000fe20004000000 */
[----:B------:R-:W-:Y:S06]  /*0e80*/  BRA `(.L_x_10) ;  /* 0x0000000000547947 */ /* 0x000fec0003800000 */
.L_x_9:
[----:B------:R-:W-:-:S14]  /*0e90*/  DSETP.NAN.AND P0, PT, R6, R6, PT ;  /* 0x000000060600722a */ /* 0x000fdc0003f08000 */
[----:B------:R-:W-:Y:S05]  /*0ea0*/  @P0 BRA `(.L_x_11) ;  /* 0x0000000000440947 */ /* 0x000fea0003800000 */
[----:B------:R-:W-:-:S14]  /*0eb0*/  DSETP.NAN.AND P0, PT, R4, R4, PT ;  /* 0x000000040400722a */ /* 0x000fdc0003f08000 */
[----:B------:R-:W-:Y:S05]  /*0ec0*/  @P0 BRA `(.L_x_12) ;  /* 0x0000000000300947 */ /* 0x000fea0003800000 */
[----:B------:R-:W-:Y:S01]  /*0ed0*/  ISETP.NE.AND P0, PT, R21, R20, PT ;  /* 0x000000141500720c */ /* 0x000fe20003f05270 */
[----:B------:R-:W-:Y:S01]  /*0ee0*/  IMAD.MOV.U32 R12, RZ, RZ, 0x0 ;  /* 0x00000000ff0c7424 */ /* 0x000fe200078e00ff */
[----:B------:R-:W-:-:S11]  /*0ef0*/  MOV R13, 0xfff80000 ;  /* 0xfff80000000d7802 */ /* 0x000fd60000000f00 */
[----:B------:R-:W-:Y:S05]  /*0f00*/  @!P0 BRA `(.L_x_10) ;  /* 0x0000000000348947 */ /* 0x000fea0003800000 */
[----:B------:R-:W-:Y:S02]  /*0f10*/  ISETP.NE.AND P0, PT, R21, 0x7ff00000, PT ;  /* 0x7ff000001500780c */ /* 0x000fe40003f05270 */
[----:B------:R-:W-:Y:S02]  /*0f20*/  LOP3.LUT R13, R7, 0x80000000, R5, 0x48, !PT ;  /* 0x80000000070d7812 */ /* 0x000fe400078e4805 */
[----:B------:R-:W-:-:S13]  /*0f30*/  ISETP.EQ.OR P0, PT, R20, RZ, !P0 ;  /* 0x000000ff1400720c */ /* 0x000fda0004702670 */
[----:B------:R-:W-:Y:S01]  /*0f40*/  @P0 LOP3.LUT R2, R13, 0x7ff00000, RZ, 0xfc, !PT ;  /* 0x7ff000000d020812 */ /* 0x000fe200078efcff */
[----:B------:R-:W-:Y:S02]  /*0f50*/  @!P0 IMAD.MOV.U32 R12, RZ, RZ, RZ ;  /* 0x000000ffff0c8224 */ /* 0x000fe400078e00ff */
[----:B------:R-:W-:Y:S01]  /*0f60*/  @P0 IMAD.MOV.U32 R12, RZ, RZ, RZ ;  /* 0x000000ffff0c0224 */ /* 0x000fe200078e00ff */
[----:B------:R-:W-:Y:S01]  /*0f70*/  @P0 MOV R13, R2 ;  /* 0x00000002000d0202 */ /* 0x000fe20000000f00 */
[----:B------:R-:W-:Y:S06]  /*0f80*/  BRA `(.L_x_10) ;  /* 0x0000000000147947 */ /* 0x000fec0003800000 */
.L_x_12:
[----:B------:R-:W-:Y:S01]  /*0f90*/  LOP3.LUT R13, R5, 0x80000, RZ, 0xfc, !PT ;  /* 0x00080000050d7812 */ /* 0x000fe200078efcff */
[----:B------:R-:W-:Y:S01]  /*0fa0*/  IMAD.MOV.U32 R12, RZ, RZ, R4 ;  /* 0x000000ffff0c7224 */ /* 0x000fe200078e0004 */
[----:B------:R-:W-:Y:S06]  /*0fb0*/  BRA `(.L_x_10) ;  /* 0x0000000000087947 */ /* 0x000fec0003800000 */
.L_x_11:
[----:B------:R-:W-:Y:S01]  /*0fc0*/  LOP3.LUT R13, R7, 0x80000, RZ, 0xfc, !PT ;  /* 0x00080000070d7812 */ /* 0x000fe200078efcff */
[----:B------:R-:W-:-:S07]  /*0fd0*/  IMAD.MOV.U32 R12, RZ, RZ, R6 ;  /* 0x000000ffff0c7224 */ /* 0x000fce00078e0006 */
.L_x_10:
[----:B------:R-:W-:Y:S05]  /*0fe0*/  BSYNC.RECONVERGENT B1 ;  /* 0x0000000000017941 */ /* 0x000fea0003800200 */
.L_x_8:
[----:B------:R-:W-:Y:S01]  /*0ff0*/  HFMA2 R11, -RZ, RZ, 0, 0 ;  /* 0x00000000ff0b7431 */ /* 0x000fe200000001ff */
[----:B------:R-:W-:Y:S01]  /*1000*/  MOV R2, R12 ;  /* 0x0000000c00027202 */ /* 0x000fe20000000f00 */
[----:B------:R-:W-:Y:S02]  /*1010*/  IMAD.MOV.U32 R3, RZ, RZ, R13 ;  /* 0x000000ffff037224 */ /* 0x000fe400078e000d */
[----:B------:R-:W-:Y:S05]  /*1020*/  RET.REL.NODEC R10 `(_Z16updateBiasKernelPdS_idi) ;  /* 0xffffffec0af47950 */ /* 0x000fea0003c3ffff */
.L_x_13:
[----:B------:R-:W-:-:S00]  /*1030*/  BRA `(.L_x_13) ;  /* 0xfffffffc00fc7947 */ /* 0x000fc0000383ffff */
[----:B------:R-:W-:-:S00]  /*1040*/  NOP ;  /* 0x0000000000007918 */ /* 0x000fc00000000000 */
        /* <DEDUP_REMOVED lines=11> */
.L_x_92:


//--------------------- .text._Z19updateWeightsKernelPdS_S_iidi --------------------------
	.section	.text._Z19updateWeightsKernelPdS_S_iidi,"ax",@progbits
	.align	128
        .global         _Z19updateWeightsKernelPdS_S_iidi
        .type           _Z19updateWeightsKernelPdS_S_iidi,@function
        .size           _Z19updateWeightsKernelPdS_S_iidi,(.L_x_93 - _Z19updateWeightsKernelPdS_S_iidi)
        .other          _Z19updateWeightsKernelPdS_S_iidi,@"STO_CUDA_ENTRY STV_DEFAULT"
_Z19updateWeightsKernelPdS_S_iidi:
.text._Z19updateWeightsKernelPdS_S_iidi:
[----:B------:R-:W-:Y:S01]  /*0000*/  LDC R1, c[0x0][0x37c] ;  /* 0x0000df00ff017b82 */ /* 0x000fe20000000800 */
[----:B------:R-:W0:Y:S07]  /*0010*/  S2R R5, SR_TID.X ;  /* 0x0000000000057919 */ /* 0x000e2e0000002100 */
[----:B------:R-:W1:Y:S01]  /*0020*/  LDC R3, c[0x0][0x364] ;  /* 0x0000d900ff037b82 */ /* 0x000e620000000800 */
[----:B------:R-:W1:Y:S07]  /*0030*/  S2R R2, SR_TID.Y ;  /* 0x0000000000027919 */ /* 0x000e6e0000002200 */
[----:B------:R-:W0:Y:S08]  /*0040*/  S2UR UR5, SR_CTAID.X ;  /* 0x00000000000579c3 */ /* 0x000e300000002500 */
[----:B------:R-:W0:Y:S08]  /*0050*/  LDC R0, c[0x0][0x360] ;  /* 0x0000d800ff007b82 */ /* 0x000e300000000800 */
[----:B------:R-:W1:Y:S08]  /*0060*/  S2UR UR4, SR_CTAID.Y ;  /* 0x00000000000479c3 */ /* 0x000e700000002600 */
[----:B------:R-:W2:Y:S01]  /*0070*/  LDC.64 R8, c[0x0][0x398] ;  /* 0x0000e600ff087b82 */ /* 0x000ea20000000a00 */
[----:B0-----:R-:W-:-:S02]  /*0080*/  IMAD R0, R0, UR5, R5 ;  /* 0x0000000500007c24 */ /* 0x001fc4000f8e0205 */
[----:B-1----:R-:W-:-:S03]  /*0090*/  IMAD R3, R3, UR4, R2 ;  /* 0x0000000403037c24 */ /* 0x002fc6000f8e0202 */
[----:B--2---:R-:W-:-:S04]  /*00a0*/  ISETP.GE.AND P0, PT, R0, R9, PT ;  /* 0x000000090000720c */ /* 0x004fc80003f06270 */
[----:B------:R-:W-:-:S13]  /*00b0*/  ISETP.GE.OR P0, PT, R3, R8, P0 ;  /* 0x000000080300720c */ /* 0x000fda0000706670 */
[----:B------:R-:W-:Y:S05]  /*00c0*/  @P0 EXIT ;  /* 0x000000000000094d */ /* 0x000fea0003800000 */
[----:B------:R-:W0:Y:S01]  /*00d0*/  LDC R2, c[0x0][0x3a8] ;  /* 0x0000ea00ff027b82 */ /* 0x000e220000000800 */
[----:B------:R-:W1:Y:S01]  /*00e0*/  LDCU.64 UR4, c[0x0][0x358] ;  /* 0x00006b00ff0477ac */ /* 0x000e620008000a00 */
[----:B------:R-:W-:Y:S02]  /*00f0*/  CS2R R18, SRZ ;  /* 0x0000000000127805 */ /* 0x000fe4000001ff00 */
[----:B0-----:R-:W-:-:S13]  /*0100*/  ISETP.GE.AND P0, PT, R2, 0x1, PT ;  /* 0x000000010200780c */ /* 0x001fda0003f06270 */
[----:B-1----:R-:W-:Y:S05]  /*0110*/  @!P0 BRA `(.L_x_14) ;  /* 0x0000000400d08947 */ /* 0x002fea0003800000 */
[C---:B------:R-:W-:Y:S01]  /*0120*/  ISETP.GE.U32.AND P0, PT, R2.reuse, 0x8, PT ;  /* 0x000000080200780c */ /* 0x040fe20003f06070 */
[----:B------:R-:W-:Y:S01]  /*0130*/  IMAD.MOV.U32 R6, RZ, RZ, RZ ;  /* 0x000000ffff067224 */ /* 0x000fe200078e00ff */
[----:B------:R-:W-:Y:S02]  /*0140*/  LOP3.LUT R4, R2, 0x7, RZ, 0xc0, !PT ;  /* 0x0000000702047812 */ /* 0x000fe400078ec0ff */
[----:B------:R-:W-:Y:S02]  /*0150*/  CS2R R18, SRZ ;  /* 0x0000000000127805 */ /* 0x000fe4000001ff00 */
[----:B------:R-:W-:-:S07]  /*0160*/  ISETP.NE.AND P1, PT, R4, RZ, PT ;  /* 0x000000ff0400720c */ /* 0x000fce0003f25270 */
[----:B------:R-:W-:Y:S06]  /*0170*/  @!P0 BRA `(.L_x_15) ;  /* 0x0000000000d08947 */ /* 0x000fec0003800000 */
[----:B------:R-:W-:Y:S01]  /*0180*/  LOP3.LUT R6, R2, 0x7ffffff8, RZ, 0xc0, !PT ;  /* 0x7ffffff802067812 */ /* 0x000fe200078ec0ff */
[----:B------:R-:W-:Y:S01]  /*0190*/  IMAD.MOV.U32 R5, RZ, RZ, R3 ;  /* 0x000000ffff057224 */ /* 0x000fe200078e0003 */
[----:B------:R-:W-:Y:S01]  /*01a0*/  CS2R R18, SRZ ;  /* 0x0000000000127805 */ /* 0x000fe2000001ff00 */
[----:B------:R-:W-:Y:S01]  /*01b0*/  IMAD.MOV.U32 R24, RZ, RZ, R0 ;  /* 0x000000ffff187224 */ /* 0x000fe200078e0000 */
[----:B------:R-:W-:-:S07]  /*01c0*/  IADD3 R7, PT, PT, -R6, RZ, RZ ;  /* 0x000000ff06077210 */ /* 0x000fce0007ffe1ff */
.L_x_16:
[----:B------:R-:W0:Y:S08]  /*01d0*/  LDC.64 R22, c[0x0][0x388] ;  /* 0x0000e200ff167b82 */ /* 0x000e300000000a00 */
[----:B------:R-:W1:Y:S01]  /*01e0*/  LDC.64 R20, c[0x0][0x390] ;  /* 0x0000e400ff147b82 */ /* 0x000e620000000a00 */
[----:B0-----:R-:W-:-:S05]  /*01f0*/  IMAD.WIDE R22, R5, 0x8, R22 ;  /* 0x0000000805167825 */ /* 0x001fca00078e0216 */
[----:B------:R-:W2:Y:S01]  /*0200*/  LDG.E.64 R10, desc[UR4][R22.64] ;  /* 0x00000004160a7981 */ /* 0x000ea2000c1e1b00 */
[----:B-1----:R-:W-:-:S05]  /*0210*/  IMAD.WIDE R20, R24, 0x8, R20 ;  /* 0x0000000818147825 */ /* 0x002fca00078e0214 */
[----:B------:R-:W2:Y:S01]  /*0220*/  LDG.E.64 R16, desc[UR4][R20.64] ;  /* 0x0000000414107981 */ /* 0x000ea2000c1e1b00 */
[----:B------:R-:W-:-:S04]  /*0230*/  IMAD.WIDE R28, R8, 0x8, R22 ;  /* 0x00000008081c7825 */ /* 0x000fc800078e0216 */
[----:B------:R-:W-:Y:S01]  /*0240*/  IMAD.WIDE R26, R9, 0x8, R20 ;  /* 0x00000008091a7825 */ /* 0x000fe200078e0214 */
[----:B------:R0:W3:Y:S04]  /*0250*/  LDG.E.64 R14, desc[UR4][R28.64] ;  /* 0x000000041c0e7981 */ /* 0x0000e8000c1e1b00 */
[----:B------:R1:W3:Y:S01]  /*0260*/  LDG.E.64 R12, desc[UR4][R26.64] ;  /* 0x000000041a0c7981 */ /* 0x0002e2000c1e1b00 */
[----:B0-----:R-:W-:-:S04]  /*0270*/  IMAD.WIDE R28, R8, 0x8, R28 ;  /* 0x00000008081c7825 */ /* 0x001fc800078e021c */
[----:B-1----:R-:W-:Y:S01]  /*0280*/  IMAD.WIDE R26, R9, 0x8, R26 ;  /* 0x00000008091a7825 */ /* 0x002fe200078e021a */
[----:B--2---:R-:W-:Y:S01]  /*0290*/  DFMA R16, R10, R16, R18 ;  /* 0x000000100a10722b */ /* 0x004fe20000000012 */
[----:B------:R-:W2:Y:S04]  /*02a0*/  LDG.E.64 R10, desc[UR4][R28.64] ;  /* 0x000000041c0a7981 */ /* 0x000ea8000c1e1b00 */
[----:B------:R-:W2:Y:S01]  /*02b0*/  LDG.E.64 R18, desc[UR4][R26.64] ;  /* 0x000000041a127981 */ /* 0x000ea2000c1e1b00 */
[----:B------:R-:W-:-:S04]  /*02c0*/  IMAD.WIDE R22, R8, 0x8, R28 ;  /* 0x0000000808167825 */ /* 0x000fc800078e021c */
[----:B------:R-:W-:Y:S01]  /*02d0*/  IMAD.WIDE R20, R9, 0x8, R26 ;  /* 0x0000000809147825 */ /* 0x000fe200078e021a */
[----:B---3--:R-:W-:Y:S01]  /*02e0*/  DFMA R12, R14, R12, R16 ;  /* 0x0000000c0e0c722b */ /* 0x008fe20000000010 */
        /* <DEDUP_REMOVED lines=13> */
[----:B-1----:R-:W-:-:S04]  /*03c0*/  IMAD.WIDE R26, R9, 0x8, R26 ;  /* 0x00000008091a7825 */ /* 0x002fc800078e021a */
[----:B------:R-:W-:-:S04]  /*03d0*/  IMAD.WIDE R22, R8, 0x8, R28 ;  /* 0x0000000808167825 */ /* 0x000fc800078e021c */
[----:B------:R-:W-:Y:S02]  /*03e0*/  IMAD.WIDE R20, R9, 0x8, R26 ;  /* 0x0000000809147825 */ /* 0x000fe400078e021a */
[----:B------:R-:W4:Y:S04]  /*03f0*/  LDG.E.64 R22, desc[UR4][R22.64] ;  /* 0x0000000416167981 */ /* 0x000f28000c1e1b00 */
[----:B------:R-:W4:Y:S01]  /*0400*/  LDG.E.64 R20, desc[UR4][R20.64] ;  /* 0x0000000414147981 */ /* 0x000f22000c1e1b00 */
[----:B--2---:R-:W-:-:S03]  /*0410*/  DFMA R10, R12, R10, R14 ;  /* 0x0000000a0c0a722b */ /* 0x004fc6000000000e */
[----:B------:R-:W2:Y:S04]  /*0420*/  LDG.E.64 R12, desc[UR4][R28.64] ;  /* 0x000000041c0c7981 */ /* 0x000ea8000c1e1b00 */
[----:B------:R-:W2:Y:S01]  /*0430*/  LDG.E.64 R14, desc[UR4][R26.64] ;  /* 0x000000041a0e7981 */ /* 0x000ea2000c1e1b00 */
[----:B------:R-:W-:Y:S01]  /*0440*/  VIADD R7, R7, 0x8 ;  /* 0x0000000807077836 */ /* 0x000fe20000000000 */
[----:B---3--:R-:W-:-:S04]  /*0450*/  DFMA R10, R16, R18, R10 ;  /* 0x00000012100a722b */ /* 0x008fc8000000000a */
[----:B------:R-:W-:Y:S01]  /*0460*/  ISETP.NE.AND P0, PT, R7, RZ, PT ;  /* 0x000000ff0700720c */ /* 0x000fe20003f05270 */
[----:B------:R-:W-:Y:S02]  /*0470*/  IMAD R5, R8, 0x8, R5 ;  /* 0x0000000808057824 */ /* 0x000fe400078e0205 */
[----:B------:R-:W-:Y:S01]  /*0480*/  IMAD R24, R9, 0x8, R24 ;  /* 0x0000000809187824 */ /* 0x000fe200078e0218 */
[----:B--2---:R-:W-:-:S08]  /*0490*/  DFMA R10, R12, R14, R10 ;  /* 0x0000000e0c0a722b */ /* 0x004fd0000000000a */
[----:B----4-:R-:W-:Y:S01]  /*04a0*/  DFMA R18, R22, R20, R10 ;  /* 0x000000141612722b */ /* 0x010fe2000000000a */
[----:B------:R-:W-:Y:S10]  /*04b0*/  @P0 BRA `(.L_x_16) ;  /* 0xfffffffc00440947 */ /* 0x000ff4000383ffff */
.L_x_15:
[----:B------:R-:W-:Y:S05]  /*04c0*/  @!P1 BRA `(.L_x_14) ;  /* 0x0000000000e49947 */ /* 0x000fea0003800000 */
[----:B------:R-:W-:Y:S02]  /*04d0*/  ISETP.GE.U32.AND P0, PT, R4, 0x4, PT ;  /* 0x000000040400780c */ /* 0x000fe40003f06070 */
[----:B------:R-:W-:-:S04]  /*04e0*/  LOP3.LUT R7, R2, 0x3, RZ, 0xc0, !PT ;  /* 0x0000000302077812 */ /* 0x000fc800078ec0ff */
[----:B------:R-:W-:-:S07]  /*04f0*/  ISETP.NE.AND P1, PT, R7, RZ, PT ;  /* 0x000000ff0700720c */ /* 0x000fce0003f25270 */
[----:B------:R-:W-:Y:S06]  /*0500*/  @!P0 BRA `(.L_x_17) ;  /* 0x0000000000648947 */ /* 0x000fec0003800000 */
[----:B------:R-:W0:Y:S01]  /*0510*/  LDC.64 R24, c[0x0][0x388] ;  /* 0x0000e200ff187b82 */ /* 0x000e220000000a00 */
[C---:B------:R-:W-:Y:S02]  /*0520*/  IMAD R11, R6.reuse, R8, R3 ;  /* 0x00000008060b7224 */ /* 0x040fe400078e0203 */
[----:B------:R-:W-:-:S05]  /*0530*/  IMAD R13, R6, R9, R0 ;  /* 0x00000009060d7224 */ /* 0x000fca00078e0200 */
        /* <DEDUP_REMOVED lines=11> */
[----:B------:R-:W4:Y:S04]  /*05f0*/  LDG.E.64 R10, desc[UR4][R28.64] ;  /* 0x000000041c0a7981 */ /* 0x000f28000c1e1b00 */
[----:B------:R-:W4:Y:S01]  /*0600*/  LDG.E.64 R12, desc[UR4][R26.64] ;  /* 0x000000041a0c7981 */ /* 0x000f22000c1e1b00 */
[----:B------:R-:W-:-:S04]  /*0610*/  IMAD.WIDE R4, R8, 0x8, R28 ;  /* 0x0000000808047825 */ /* 0x000fc800078e021c */
[----:B------:R-:W-:Y:S02]  /*0620*/  IMAD.WIDE R24, R9, 0x8, R26 ;  /* 0x0000000809187825 */ /* 0x000fe400078e021a */
[----:B------:R-:W5:Y:S04]  /*0630*/  LDG.E.64 R4, desc[UR4][R4.64] ;  /* 0x0000000404047981 */ /* 0x000f68000c1e1b00 */
[----:B------:R-:W5:Y:S01]  /*0640*/  LDG.E.64 R24, desc[UR4][R24.64] ;  /* 0x0000000418187981 */ /* 0x000f62000c1e1b00 */
[----:B------:R-:W-:Y:S01]  /*0650*/  IADD3 R6, PT, PT, R6, 0x4, RZ ;  /* 0x0000000406067810 */ /* 0x000fe20007ffe0ff */
[----:B--2---:R-:W-:-:S08]  /*0660*/  DFMA R20, R20, R22, R18 ;  /* 0x000000161414722b */ /* 0x004fd00000000012 */
[----:B---3--:R-:W-:-:S08]  /*0670*/  DFMA R14, R14, R16, R20 ;  /* 0x000000100e0e722b */ /* 0x008fd00000000014 */
[----:B----4-:R-:W-:-:S08]  /*0680*/  DFMA R10, R10, R12, R14 ;  /* 0x0000000c0a0a722b */ /* 0x010fd0000000000e */
[----:B-----5:R-:W-:-:S11]  /*0690*/  DFMA R18, R4, R24, R10 ;  /* 0x000000180412722b */ /* 0x020fd6000000000a */
.L_x_17:
[----:B------:R-:W-:Y:S05]  /*06a0*/  @!P1 BRA `(.L_x_14) ;  /* 0x00000000006c9947 */ /* 0x000fea0003800000 */
[----:B------:R-:W-:Y:S02]  /*06b0*/  ISETP.NE.AND P0, PT, R7, 0x1, PT ;  /* 0x000000010700780c */ /* 0x000fe40003f05270 */
[----:B------:R-:W-:-:S04]  /*06c0*/  LOP3.LUT R7, R2, 0x1, RZ, 0xc0, !PT ;  /* 0x0000000102077812 */ /* 0x000fc800078ec0ff */
[----:B------:R-:W-:-:S07]  /*06d0*/  ISETP.NE.U32.AND P1, PT, R7, 0x1, PT ;  /* 0x000000010700780c */ /* 0x000fce0003f25070 */
[----:B------:R-:W0:Y:S01]  /*06e0*/  @P0 LDC.64 R4, c[0x0][0x388] ;  /* 0x0000e200ff040b82 */ /* 0x000e220000000a00 */
[C---:B------:R-:W-:Y:S02]  /*06f0*/  @P0 IMAD R23, R6.reuse, R8, R3 ;  /* 0x0000000806170224 */ /* 0x040fe400078e0203 */
[C---:B------:R-:W-:Y:S02]  /*0700*/  @P0 IMAD R25, R6.reuse, R9, R0 ;  /* 0x0000000906190224 */ /* 0x040fe400078e0200 */
[----:B------:R-:W-:-:S03]  /*0710*/  @P0 VIADD R6, R6, 0x2 ;  /* 0x0000000206060836 */ /* 0x000fc60000000000 */
[----:B------:R-:W1:Y:S08]  /*0720*/  @P0 LDC.64 R10, c[0x0][0x390] ;  /* 0x0000e400ff0a0b82 */ /* 0x000e700000000a00 */
[----:B------:R-:W2:Y:S08]  /*0730*/  @!P1 LDC.64 R14, c[0x0][0x388] ;  /* 0x0000e200ff0e9b82 */ /* 0x000eb00000000a00 */
[----:B------:R-:W3:Y:S01]  /*0740*/  @!P1 LDC.64 R12, c[0x0][0x390] ;  /* 0x0000e400ff0c9b82 */ /* 0x000ee20000000a00 */
[----:B0-----:R-:W-:-:S04]  /*0750*/  @P0 IMAD.WIDE R22, R23, 0x8, R4 ;  /* 0x0000000817160825 */ /* 0x001fc800078e0204 */
[----:B-1----:R-:W-:Y:S02]  /*0760*/  @P0 IMAD.WIDE R24, R25, 0x8, R10 ;  /* 0x0000000819180825 */ /* 0x002fe400078e020a */
[----:B------:R-:W4:Y:S04]  /*0770*/  @P0 LDG.E.64 R10, desc[UR4][R22.64] ;  /* 0x00000004160a0981 */ /* 0x000f28000c1e1b00 */
[----:B------:R-:W4:Y:S01]  /*0780*/  @P0 LDG.E.64 R4, desc[UR4][R24.64] ;  /* 0x0000000418040981 */ /* 0x000f22000c1e1b00 */
[----:B------:R-:W-:-:S04]  /*0790*/  @P0 IMAD.WIDE R20, R8, 0x8, R22 ;  /* 0x0000000808140825 */ /* 0x000fc800078e0216 */
[----:B------:R-:W-:-:S04]  /*07a0*/  @P0 IMAD.WIDE R16, R9, 0x8, R24 ;  /* 0x0000000809100825 */ /* 0x000fc800078e0218 */
[C---:B------:R-:W-:Y:S02]  /*07b0*/  @!P1 IMAD R27, R6.reuse, R8, R3 ;  /* 0x00000008061b9224 */ /* 0x040fe400078e0203 */
[----:B------:R-:W-:Y:S02]  /*07c0*/  @!P1 IMAD R29, R6, R9, R0 ;  /* 0x00000009061d9224 */ /* 0x000fe400078e0200 */
[----:B------:R-:W5:Y:S01]  /*07d0*/  @P0 LDG.E.64 R6, desc[UR4][R20.64] ;  /* 0x0000000414060981 */ /* 0x000f62000c1e1b00 */
[----:B--2---:R-:W-:-:S03]  /*07e0*/  @!P1 IMAD.WIDE R14, R27, 0x8, R14 ;  /* 0x000000081b0e9825 */ /* 0x004fc600078e020e */
[----:B------:R-:W5:Y:S01]  /*07f0*/  @P0 LDG.E.64 R8, desc[UR4][R16.64] ;  /* 0x0000000410080981 */ /* 0x000f62000c1e1b00 */
[----:B---3--:R-:W-:-:S03]  /*0800*/  @!P1 IMAD.WIDE R12, R29, 0x8, R12 ;  /* 0x000000081d0c9825 */ /* 0x008fc600078e020c */
[----:B------:R-:W2:Y:S04]  /*0810*/  @!P1 LDG.E.64 R14, desc[UR4][R14.64] ;  /* 0x000000040e0e9981 */ /* 0x000ea8000c1e1b00 */
[----:B------:R-:W2:Y:S01]  /*0820*/  @!P1 LDG.E.64 R12, desc[UR4][R12.64] ;  /* 0x000000040c0c9981 */ /* 0x000ea2000c1e1b00 */
[----:B----4-:R-:W-:-:S08]  /*0830*/  @P0 DFMA R4, R10, R4, R18 ;  /* 0x000000040a04022b */ /* 0x010fd00000000012 */
[----:B-----5:R-:W-:-:S08]  /*0840*/  @P0 DFMA R18, R6, R8, R4 ;  /* 0x000000080612022b */ /* 0x020fd00000000004 */
[----:B--2---:R-:W-:-:S11]  /*0850*/  @!P1 DFMA R18, R14, R12, R18 ;  /* 0x0000000c0e12922b */ /* 0x004fd60000000012 */
.L_x_14:
[----:B------:R-:W0:Y:S01]  /*0860*/  I2F.F64 R6, R2 ;  /* 0x0000000200067312 */ /* 0x000e220000201c00 */
        /* <DEDUP_REMOVED lines=18> */
[----:B------:R-:W-:Y:S05]  /*0990*/  CALL.REL.NOINC `($__internal_1_$__cuda_sm20_div_rn_f64_full) ;  /* 0x00000000002c7944 */ /* 0x000fea0003c00000 */
[----:B------:R-:W-:Y:S01]  /*09a0*/  IMAD.MOV.U32 R4, RZ, RZ, R12 ;  /* 0x000000ffff047224 */ /* 0x000fe200078e000c */
[----:B------:R-:W-:-:S07]  /*09b0*/  MOV R5, R13 ;  /* 0x0000000d00057202 */ /* 0x000fce0000000f00 */
.L_x_19:
[----:B------:R-:W-:Y:S05]  /*09c0*/  BSYNC.RECONVERGENT B0 ;  /* 0x0000000000007941 */ /* 0x000fea0003800200 */
.L_x_18:
[----:B------:R-:W0:Y:S01]  /*09d0*/  LDC.64 R6, c[0x0][0x380] ;  /* 0x0000e000ff067b82 */ /* 0x000e220000000a00 */
[----:B------:R-:W1:Y:S02]  /*09e0*/  LDCU UR6, c[0x0][0x39c] ;  /* 0x00007380ff0677ac */ /* 0x000e640008000800 */
[----:B-1----:R-:W-:-:S04]  /*09f0*/  IMAD R3, R3, UR6, R0 ;  /* 0x0000000603037c24 */ /* 0x002fc8000f8e0200 */
[----:B0-----:R-:W-:-:S05]  /*0a00*/  IMAD.WIDE R2, R3, 0x8, R6 ;  /* 0x0000000803027825 */ /* 0x001fca00078e0206 */
[----:B------:R-:W2:Y:S02]  /*0a10*/  LDG.E.64 R6, desc[UR4][R2.64] ;  /* 0x0000000402067981 */ /* 0x000ea4000c1e1b00 */
[----:B--2---:R-:W-:-:S07]  /*0a20*/  DADD R6, R6, -R4 ;  /* 0x0000000006067229 */ /* 0x004fce0000000804 */
[----:B------:R-:W-:Y:S01]  /*0a30*/  STG.E.64 desc[UR4][R2.64], R6 ;  /* 0x0000000602007986 */ /* 0x000fe2000c101b04 */
[----:B------:R-:W-:Y:S05]  /*0a40*/  EXIT ;  /* 0x000000000000794d */ /* 0x000fea0003800000 */
        .weak           $__internal_1_$__cuda_sm20_div_rn_f64_full
        .type           $__internal_1_$__cuda_sm20_div_rn_f64_full,@function
        .size           $__internal_1_$__cuda_sm20_div_rn_f64_full,(.L_x_93 - $__internal_1_$__cuda_sm20_div_rn_f64_full)
$__internal_1_$__cuda_sm20_div_rn_f64_full:
[C---:B------:R-:W-:Y:S01]  /*0a50*/  FSETP.GEU.AND P0, PT, |R7|.reuse, 1.469367938527859385e-39, PT ;  /* 0x001000000700780b */ /* 0x040fe20003f0e200 */
[----:B------:R-:W-:Y:S01]  /*0a60*/  IMAD.MOV.U32 R10, RZ, RZ, 0x1 ;  /* 0x00000001ff0a7424 */ /* 0x000fe200078e00ff */
[----:B------:R-:W-:Y:S01]  /*0a70*/  LOP3.LUT R4, R7, 0x800fffff, RZ, 0xc0, !PT ;  /* 0x800fffff07047812 */ /* 0x000fe200078ec0ff */
[----:B------:R-:W-:Y:S01]  /*0a80*/  BSSY.RECONVERGENT B1, `(.L_x_20) ;  /* 0x0000055000017945 */ /* 0x000fe20003800200 */
[C---:B------:R-:W-:Y:S02]  /*0a90*/  FSETP.GEU.AND P2, PT, |R9|.reuse, 1.469367938527859385e-39, PT ;  /* 0x001000000900780b */ /* 0x040fe40003f4e200 */
[----:B------:R-:W-:Y:S01]  /*0aa0*/  LOP3.LUT R5, R4, 0x3ff00000, RZ, 0xfc, !PT ;  /* 0x3ff0000004057812 */ /* 0x000fe200078efcff */
[----:B------:R-:W-:Y:S01]  /*0ab0*/  IMAD.MOV.U32 R4, RZ, RZ, R6 ;  /* 0x000000ffff047224 */ /* 0x000fe200078e0006 */
[----:B------:R-:W-:-:S05]  /*0ac0*/  LOP3.LUT R12, R9, 0x7ff00000, RZ, 0xc0, !PT ;  /* 0x7ff00000090c7812 */ /* 0x000fca00078ec0ff */
[----:B------:R-:W-:-:S04]  /*0ad0*/  @!P0 DMUL R4, R6, 8.98846567431157953865e+307 ;  /* 0x7fe0000006048828 */ /* 0x000fc80000000000 */
[----:B------:R-:W-:Y:S01]  /*0ae0*/  @!P2 LOP3.LUT R13, R7, 0x7ff00000, RZ, 0xc0, !PT ;  /* 0x7ff00000070da812 */ /* 0x000fe200078ec0ff */
[----:B------:R-:W-:Y:S01]  /*0af0*/  @!P2 IMAD.MOV.U32 R18, RZ, RZ, RZ ;  /* 0x000000ffff12a224 */ /* 0x000fe200078e00ff */
[----:B------:R-:W0:Y:S02]  /*0b00*/  MUFU.RCP64H R11, R5 ;  /* 0x00000005000b7308 */ /* 0x000e240000001800 */
[----:B------:R-:W-:Y:S01]  /*0b10*/  @!P2 ISETP.GE.U32.AND P3, PT, R12, R13, PT ;  /* 0x0000000d0c00a20c */ /* 0x000fe20003f66070 */
[----:B------:R-:W-:-:S05]  /*0b20*/  IMAD.MOV.U32 R13, RZ, RZ, 0x1ca00000 ;  /* 0x1ca00000ff0d7424 */ /* 0x000fca00078e00ff */
[----:B------:R-:W-:-:S04]  /*0b30*/  @!P2 SEL R19, R13, 0x63400000, !P3 ;  /* 0x634000000d13a807 */ /* 0x000fc80005800000 */
[----:B------:R-:W-:-:S04]  /*0b40*/  @!P2 LOP3.LUT R19, R19, 0x80000000, R9, 0xf8, !PT ;  /* 0x800000001313a812 */ /* 0x000fc800078ef809 */
[----:B------:R-:W-:Y:S01]  /*0b50*/  @!P2 LOP3.LUT R19, R19, 0x100000, RZ, 0xfc, !PT ;  /* 0x001000001313a812 */ /* 0x000fe200078efcff */
[----:B0-----:R-:W-:-:S08]  /*0b60*/  DFMA R14, R10, -R4, 1 ;  /* 0x3ff000000a0e742b */ /* 0x001fd00000000804 */
[----:B------:R-:W-:Y:S01]  /*0b70*/  DFMA R16, R14, R14, R14 ;  /* 0x0000000e0e10722b */ /* 0x000fe2000000000e */
[----:B------:R-:W-:-:S04]  /*0b80*/  LOP3.LUT R15, R7, 0x7ff00000, RZ, 0xc0, !PT ;  /* 0x7ff00000070f7812 */ /* 0x000fc800078ec0ff */
[----:B------:R-:W-:-:S03]  /*0b90*/  ISETP.GE.U32.AND P1, PT, R12, R15, PT ;  /* 0x0000000f0c00720c */ /* 0x000fc60003f26070 */
[----:B------:R-:W-:Y:S01]  /*0ba0*/  DFMA R16, R10, R16, R10 ;  /* 0x000000100a10722b */ /* 0x000fe2000000000a */
[----:B------:R-:W-:Y:S02]  /*0bb0*/  SEL R11, R13, 0x63400000, !P1 ;  /* 0x634000000d0b7807 */ /* 0x000fe40004800000 */
[----:B------:R-:W-:Y:S02]  /*0bc0*/  MOV R10, R8 ;  /* 0x00000008000a7202 */ /* 0x000fe40000000f00 */
        /* <DEDUP_REMOVED lines=43> */
.L_x_21:
        /* <DEDUP_REMOVED lines=16> */
.L_x_24:
[----:B------:R-:W-:Y:S01]  /*0f80*/  LOP3.LUT R13, R7, 0x80000, RZ, 0xfc, !PT ;  /* 0x00080000070d7812 */ /* 0x000fe200078efcff */
[----:B------:R-:W-:Y:S01]  /*0f90*/  IMAD.MOV.U32 R12, RZ, RZ, R6 ;  /* 0x000000ffff0c7224 */ /* 0x000fe200078e0006 */
[----:B------:R-:W-:Y:S06]  /*0fa0*/  BRA `(.L_x_22) ;  /* 0x0000000000087947 */ /* 0x000fec0003800000 */
.L_x_23:
[----:B------:R-:W-:Y:S01]  /*0fb0*/  LOP3.LUT R13, R9, 0x80000, RZ, 0xfc, !PT ;  /* 0x00080000090d7812 */ /* 0x000fe200078efcff */
[----:B------:R-:W-:-:S07]  /*0fc0*/  IMAD.MOV.U32 R12, RZ, RZ, R8 ;  /* 0x000000ffff0c7224 */ /* 0x000fce00078e0008 */
.L_x_22:
[----:B------:R-:W-:Y:S05]  /*0fd0*/  BSYNC.RECONVERGENT B1 ;  /* 0x0000000000017941 */ /* 0x000fea0003800200 */
.L_x_20:
[----:B------:R-:W-:Y:S01]  /*0fe0*/  MOV R4, R2 ;  /* 0x0000000200047202 */ /* 0x000fe20000000f00 */
[----:B------:R-:W-:-:S04]  /*0ff0*/  IMAD.MOV.U32 R5, RZ, RZ, 0x0 ;  /* 0x00000000ff057424 */ /* 0x000fc800078e00ff */
[----:B------:R-:W-:Y:S05]  /*1000*/  RET.REL.NODEC R4 `(_Z19updateWeightsKernelPdS_S_iidi) ;  /* 0xffffffec04fc7950 */ /* 0x000fea0003c3ffff */
.L_x_25:
        /* <DEDUP_REMOVED lines=15> */
.L_x_93:


//--------------------- .text._Z20hiddenGradientKernelPdS_S_S_iii --------------------------
	.section	.text._Z20hiddenGradientKernelPdS_S_S_iii,"ax",@progbits
	.align	128
        .global         _Z20hiddenGradientKernelPdS_S_S_iii
        .type           _Z20hiddenGradientKernelPdS_S_S_iii,@function
        .size           _Z20hiddenGradientKernelPdS_S_S_iii,(.L_x_97 - _Z20hiddenGradientKernelPdS_S_S_iii)
        .other          _Z20hiddenGradientKernelPdS_S_S_iii,@"STO_CUDA_ENTRY STV_DEFAULT"
_Z20hiddenGradientKernelPdS_S_S_iii:
.text._Z20hiddenGradientKernelPdS_S_S_iii:
[----:B------:R-:W-:Y:S01]  /*0000*/  LDC R1, c[0x0][0x37c] ;  /* 0x0000df00ff017b82 */ /* 0x000fe20000000800 */
[----:B------:R-:W0:Y:S07]  /*0010*/  S2R R2, SR_TID.X ;  /* 0x0000000000027919 */ /* 0x000e2e0000002100 */
[----:B------:R-:W0:Y:S08]  /*0020*/  S2UR UR4, SR_CTAID.X ;  /* 0x00000000000479c3 */ /* 0x000e300000002500 */
[----:B------:R-:W0:Y:S08]  /*0030*/  LDC R3, c[0x0][0x360] ;  /* 0x0000d800ff037b82 */ /* 0x000e300000000800 */
[----:B------:R-:W1:Y:S08]  /*0040*/  S2UR UR5, SR_CTAID.Y ;  /* 0x00000000000579c3 */ /* 0x000e700000002600 */
[----:B------:R-:W1:Y:S08]  /*0050*/  LDC R4, c[0x0][0x3a8] ;  /* 0x0000ea00ff047b82 */ /* 0x000e700000000800 */
[----:B------:R-:W2:Y:S01]  /*0060*/  LDC R0, c[0x0][0x3a0] ;  /* 0x0000e800ff007b82 */ /* 0x000ea20000000800 */
[----:B0-----:R-:W-:Y:S01]  /*0070*/  IMAD R3, R3, UR4, R2 ;  /* 0x0000000403037c24 */ /* 0x001fe2000f8e0202 */
[----:B-1----:R-:W-:-:S04]  /*0080*/  ISETP.LE.AND P0, PT, R4, UR5, PT ;  /* 0x0000000504007c0c */ /* 0x002fc8000bf03270 */
[----:B--2---:R-:W-:-:S13]  /*0090*/  ISETP.GE.OR P0, PT, R3, R0, P0 ;  /* 0x000000000300720c */ /* 0x004fda0000706670 */
[----:B------:R-:W-:Y:S05]  /*00a0*/  @P0 EXIT ;  /* 0x000000000000094d */ /* 0x000fea0003800000 */
[----:B------:R-:W0:Y:S01]  /*00b0*/  LDC R2, c[0x0][0x3a4] ;  /* 0x0000e900ff027b82 */ /* 0x000e220000000800 */
[----:B------:R-:W1:Y:S01]  /*00c0*/  LDCU.64 UR6, c[0x0][0x358] ;  /* 0x00006b00ff0677ac */ /* 0x000e620008000a00 */
[----:B------:R-:W-:Y:S02]  /*00d0*/  CS2R R16, SRZ ;  /* 0x0000000000107805 */ /* 0x000fe4000001ff00 */
[----:B0-----:R-:W-:-:S13]  /*00e0*/  ISETP.GE.AND P0, PT, R2, 0x1, PT ;  /* 0x000000010200780c */ /* 0x001fda0003f06270 */
[----:B-1----:R-:W-:Y:S05]  /*00f0*/  @!P0 BRA `(.L_x_26) ;  /* 0x0000000400e08947 */ /* 0x002fea0003800000 */
[C---:B------:R-:W-:Y:S01]  /*0100*/  ISETP.GE.U32.AND P1, PT, R2.reuse, 0x8, PT ;  /* 0x000000080200780c */ /* 0x040fe20003f26070 */
[----:B------:R-:W-:Y:S01]  /*0110*/  HFMA2 R24, -RZ, RZ, 0, 0 ;  /* 0x00000000ff187431 */ /* 0x000fe200000001ff */
[C---:B------:R-:W-:Y:S01]  /*0120*/  LOP3.LUT R4, R2.reuse, 0x7, RZ, 0xc0, !PT ;  /* 0x0000000702047812 */ /* 0x040fe200078ec0ff */
[----:B------:R-:W-:Y:S01]  /*0130*/  IMAD R5, R2, UR5, RZ ;  /* 0x0000000502057c24 */ /* 0x000fe2000f8e02ff */
[----:B------:R-:W-:Y:S02]  /*0140*/  CS2R R16, SRZ ;  /* 0x0000000000107805 */ /* 0x000fe4000001ff00 */
[----:B------:R-:W-:-:S07]  /*0150*/  ISETP.NE.AND P0, PT, R4, RZ, PT ;  /* 0x000000ff0400720c */ /* 0x000fce0003f05270 */
[----:B------:R-:W-:Y:S06]  /*0160*/  @!P1 BRA `(.L_x_27) ;  /* 0x0000000000c49947 */ /* 0x000fec0003800000 */
[----:B------:R-:W0:Y:S01]  /*0170*/  LDC.64 R6, c[0x0][0x388] ;  /* 0x0000e200ff067b82 */ /* 0x000e220000000a00 */
[----:B------:R-:W-:Y:S02]  /*0180*/  LOP3.LUT R24, R2, 0x7ffffff8, RZ, 0xc0, !PT ;  /* 0x7ffffff802187812 */ /* 0x000fe400078ec0ff */
[----:B------:R-:W-:Y:S02]  /*0190*/  CS2R R16, SRZ ;  /* 0x0000000000107805 */ /* 0x000fe4000001ff00 */
[----:B------:R-:W-:Y:S02]  /*01a0*/  MOV R27, R3 ;  /* 0x00000003001b7202 */ /* 0x000fe40000000f00 */
[----:B------:R-:W-:Y:S01]  /*01b0*/  IADD3 R25, PT, PT, -R24, RZ, RZ ;  /* 0x000000ff18197210 */ /* 0x000fe20007ffe1ff */
[----:B0-----:R-:W-:-:S03]  /*01c0*/  IMAD.WIDE.U32 R6, R5, 0x8, R6 ;  /* 0x0000000805067825 */ /* 0x001fc600078e0006 */
[----:B------:R-:W-:-:S05]  /*01d0*/  IADD3 R8, P1, PT, R6, 0x20, RZ ;  /* 0x0000002006087810 */ /* 0x000fca0007f3e0ff */
[----:B------:R-:W-:-:S08]  /*01e0*/  IMAD.X R9, RZ, RZ, R7, P1 ;  /* 0x000000ffff097224 */ /* 0x000fd000008e0607 */
.L_x_28:
[----:B------:R-:W0:Y:S01]  /*01f0*/  LDC.64 R28, c[0x0][0x380] ;  /* 0x0000e000ff1c7b82 */ /* 0x000e220000000a00 */
[----:B------:R-:W-:Y:S01]  /*0200*/  IMAD.MOV.U32 R6, RZ, RZ, R8 ;  /* 0x000000ffff067224 */ /* 0x000fe200078e0008 */
[----:B------:R-:W-:-:S05]  /*0210*/  MOV R7, R9 ;  /* 0x0000000900077202 */ /* 0x000fca0000000f00 */
[----:B------:R-:W2:Y:S04]  /*0220*/  LDG.E.64 R8, desc[UR6][R6.64+-0x20] ;  /* 0xffffe00606087981 */ /* 0x000ea8000c1e1b00 */
[----:B------:R-:W3:Y:S01]  /*0230*/  LDG.E.64 R12, desc[UR6][R6.64+-0x18] ;  /* 0xffffe806060c7981 */ /* 0x000ee2000c1e1b00 */
[----:B0-----:R-:W-:-:S05]  /*0240*/  IMAD.WIDE R28, R27, 0x8, R28 ;  /* 0x000000081b1c7825 */ /* 0x001fca00078e021c */
[----:B------:R-:W2:Y:S01]  /*0250*/  LDG.E.64 R10, desc[UR6][R28.64] ;  /* 0x000000061c0a7981 */ /* 0x000ea2000c1e1b00 */
[----:B------:R-:W-:-:S05]  /*0260*/  IMAD.WIDE R22, R0, 0x8, R28 ;  /* 0x0000000800167825 */ /* 0x000fca00078e021c */
[----:B------:R-:W3:Y:S01]  /*0270*/  LDG.E.64 R14, desc[UR6][R22.64] ;  /* 0x00000006160e7981 */ /* 0x000ee2000c1e1b00 */
[----:B------:R-:W-:-:S04]  /*0280*/  IMAD.WIDE R20, R0, 0x8, R22 ;  /* 0x0000000800147825 */ /* 0x000fc800078e0216 */
[C---:B------:R-:W-:Y:S01]  /*0290*/  IMAD.WIDE R18, R0.reuse, 0x8, R20 ;  /* 0x0000000800127825 */ /* 0x040fe200078e0214 */
[----:B--2---:R-:W-:Y:S01]  /*02a0*/  DFMA R16, R10, R8, R16 ;  /* 0x000000080a10722b */ /* 0x004fe20000000010 */
[----:B------:R-:W2:Y:S04]  /*02b0*/  LDG.E.64 R8, desc[UR6][R6.64+-0x10] ;  /* 0xfffff00606087981 */ /* 0x000ea8000c1e1b00 */
[----:B------:R-:W2:Y:S03]  /*02c0*/  LDG.E.64 R10, desc[UR6][R20.64] ;  /* 0x00000006140a7981 */ /* 0x000ea6000c1e1b00 */
[----:B---3--:R-:W-:Y:S01]  /*02d0*/  DFMA R12, R14, R12, R16 ;  /* 0x0000000c0e0c722b */ /* 0x008fe20000000010 */
[----:B------:R-:W3:Y:S04]  /*02e0*/  LDG.E.64 R14, desc[UR6][R6.64+-0x8] ;  /* 0xfffff806060e7981 */ /* 0x000ee8000c1e1b00 */
[----:B------:R0:W3:Y:S04]  /*02f0*/  LDG.E.64 R16, desc[UR6][R18.64] ;  /* 0x0000000612107981 */ /* 0x0000e8000c1e1b00 */
[----:B------:R-:W4:Y:S01]  /*0300*/  LDG.E.64 R20, desc[UR6][R6.64] ;  /* 0x0000000606147981 */ /* 0x000f22000c1e1b00 */
[----:B0-----:R-:W-:-:S05]  /*0310*/  IMAD.WIDE R18, R0, 0x8, R18 ;  /* 0x0000000800127825 */ /* 0x001fca00078e0212 */
[----:B------:R-:W4:Y:S01]  /*0320*/  LDG.E.64 R22, desc[UR6][R18.64] ;  /* 0x0000000612167981 */ /* 0x000f22000c1e1b00 */
[----:B------:R-:W-:-:S03]  /*0330*/  IMAD.WIDE R28, R0, 0x8, R18 ;  /* 0x00000008001c7825 */ /* 0x000fc600078e0212 */
[----:B------:R-:W5:Y:S01]  /*0340*/  LDG.E.64 R18, desc[UR6][R6.64+0x18] ;  /* 0x0000180606127981 */ /* 0x000f62000c1e1b00 */
[----:B--2---:R-:W-:-:S03]  /*0350*/  DFMA R8, R10, R8, R12 ;  /* 0x000000080a08722b */ /* 0x004fc6000000000c */
[----:B------:R-:W2:Y:S01]  /*0360*/  LDG.E.64 R12, desc[UR6][R28.64] ;  /* 0x000000061c0c7981 */ /* 0x000ea2000c1e1b00 */
[----:B------:R-:W-:-:S04]  /*0370*/  IMAD.WIDE R10, R0, 0x8, R28 ;  /* 0x00000008000a7825 */ /* 0x000fc800078e021c */
[----:B---3--:R-:W-:Y:S02]  /*0380*/  DFMA R14, R16, R14, R8 ;  /* 0x0000000e100e722b */ /* 0x008fe40000000008 */
[----:B------:R-:W2:Y:S04]  /*0390*/  LDG.E.64 R8, desc[UR6][R6.64+0x8] ;  /* 0x0000080606087981 */ /* 0x000ea8000c1e1b00 */
[----:B------:R-:W3:Y:S02]  /*03a0*/  LDG.E.64 R16, desc[UR6][R10.64] ;  /* 0x000000060a107981 */ /* 0x000ee4000c1e1b00 */
[----:B----4-:R-:W-:Y:S02]  /*03b0*/  DFMA R20, R22, R20, R14 ;  /* 0x000000141614722b */ /* 0x010fe4000000000e */
[----:B------:R-:W3:Y:S01]  /*03c0*/  LDG.E.64 R14, desc[UR6][R6.64+0x10] ;  /* 0x00001006060e7981 */ /* 0x000ee2000c1e1b00 */
[----:B------:R-:W-:-:S06]  /*03d0*/  IMAD.WIDE R22, R0, 0x8, R10 ;  /* 0x0000000800167825 */ /* 0x000fcc00078e020a */
[----:B------:R-:W5:Y:S01]  /*03e0*/  LDG.E.64 R22, desc[UR6][R22.64] ;  /* 0x0000000616167981 */ /* 0x000f62000c1e1b00 */
[----:B------:R-:W-:-:S05]  /*03f0*/  VIADD R25, R25, 0x8 ;  /* 0x0000000819197836 */ /* 0x000fca0000000000 */
[----:B------:R-:W-:Y:S01]  /*0400*/  ISETP.NE.AND P1, PT, R25, RZ, PT ;  /* 0x000000ff1900720c */ /* 0x000fe20003f25270 */
[----:B------:R-:W-:Y:S01]  /*0410*/  IMAD R27, R0, 0x8, R27 ;  /* 0x00000008001b7824 */ /* 0x000fe200078e021b */
[----:B--2---:R-:W-:-:S08]  /*0420*/  DFMA R8, R12, R8, R20 ;  /* 0x000000080c08722b */ /* 0x004fd00000000014 */
[----:B---3--:R-:W-:Y:S01]  /*0430*/  DFMA R16, R16, R14, R8 ;  /* 0x0000000e1010722b */ /* 0x008fe20000000008 */
[----:B------:R-:W-:-:S04]  /*0440*/  IADD3 R8, P2, PT, R6, 0x40, RZ ;  /* 0x0000004006087810 */ /* 0x000fc80007f5e0ff */
[----:B------:R-:W-:-:S03]  /*0450*/  IADD3.X R9, PT, PT, RZ, R7, RZ, P2, !PT ;  /* 0x00000007ff097210 */ /* 0x000fc600017fe4ff */
[----:B-----5:R-:W-:Y:S01]  /*0460*/  DFMA R16, R22, R18, R16 ;  /* 0x000000121610722b */ /* 0x020fe20000000010 */
[----:B------:R-:W-:Y:S10]  /*0470*/  @P1 BRA `(.L_x_28) ;  /* 0xfffffffc005c1947 */ /* 0x000ff4000383ffff */
.L_x_27:
[----:B------:R-:W-:Y:S05]  /*0480*/  @!P0 BRA `(.L_x_26) ;  /* 0x0000000000fc8947 */ /* 0x000fea0003800000 */
[----:B------:R-:W-:Y:S02]  /*0490*/  ISETP.GE.U32.AND P1, PT, R4, 0x4, PT ;  /* 0x000000040400780c */ /* 0x000fe40003f26070 */
[----:B------:R-:W-:-:S04]  /*04a0*/  LOP3.LUT R25, R2, 0x3, RZ, 0xc0, !PT ;  /* 0x0000000302197812 */ /* 0x000fc800078ec0ff */
[----:B------:R-:W-:-:S07]  /*04b0*/  ISETP.NE.AND P0, PT, R25, RZ, PT ;  /* 0x000000ff1900720c */ /* 0x000fce0003f05270 */
[----:B------:R-:W-:Y:S06]  /*04c0*/  @!P1 BRA `(.L_x_29) ;  /* 0x00000000006c9947 */ /* 0x000fec0003800000 */
[----:B------:R-:W0:Y:S01]  /*04d0*/  LDC.64 R8, c[0x0][0x388] ;  /* 0x0000e200ff087b82 */ /* 0x000e220000000a00 */
[C---:B------:R-:W-:Y:S01]  /*04e0*/  IADD3 R13, PT, PT, R5.reuse, R24, RZ ;  /* 0x00000018050d7210 */ /* 0x040fe20007ffe0ff */
[----:B------:R-:W-:Y:S01]  /*04f0*/  IMAD R7, R24, R0, R3 ;  /* 0x0000000018077224 */ /* 0x000fe200078e0203 */
[----:B------:R-:W-:-:S05]  /*0500*/  IADD3 R4, P1, PT, R5, R24, RZ ;  /* 0x0000001805047210 */ /* 0x000fca0007f3e0ff */
[----:B------:R-:W1:Y:S01]  /*0510*/  LDC.64 R10, c[0x0][0x380] ;  /* 0x0000e000ff0a7b82 */ /* 0x000e620000000a00 */
[----:B------:R-:W-:-:S07]  /*0520*/  IMAD.X R12, RZ, RZ, RZ, P1 ;  /* 0x000000ffff0c7224 */ /* 0x000fce00008e06ff */
[----:B------:R-:W2:Y:S01]  /*0530*/  LDC.64 R26, c[0x0][0x388] ;  /* 0x0000e200ff1a7b82 */ /* 0x000ea20000000a00 */
[----:B0-----:R-:W-:-:S06]  /*0540*/  IMAD.WIDE.U32 R8, R13, 0x8, R8 ;  /* 0x000000080d087825 */ /* 0x001fcc00078e0008 */
[----:B------:R-:W3:Y:S01]  /*0550*/  LDG.E.64 R8, desc[UR6][R8.64] ;  /* 0x0000000608087981 */ /* 0x000ee2000c1e1b00 */
[----:B-1----:R-:W-:-:S05]  /*0560*/  IMAD.WIDE R10, R7, 0x8, R10 ;  /* 0x00000008070a7825 */ /* 0x002fca00078e020a */
[----:B------:R-:W3:Y:S01]  /*0570*/  LDG.E.64 R6, desc[UR6][R10.64] ;  /* 0x000000060a067981 */ /* 0x000ee2000c1e1b00 */
[----:B--2---:R-:W-:Y:S01]  /*0580*/  LEA R26, P1, R4, R26, 0x3 ;  /* 0x0000001a041a7211 */ /* 0x004fe200078218ff */
[----:B------:R-:W-:-:S03]  /*0590*/  IMAD.WIDE R28, R0, 0x8, R10 ;  /* 0x00000008001c7825 */ /* 0x000fc600078e020a */
[----:B------:R-:W-:Y:S02]  /*05a0*/  LEA.HI.X R27, R4, R27, R12, 0x3, P1 ;  /* 0x0000001b041b7211 */ /* 0x000fe400008f1c0c */
[----:B------:R0:W2:Y:S04]  /*05b0*/  LDG.E.64 R10, desc[UR6][R28.64] ;  /* 0x000000061c0a7981 */ /* 0x0000a8000c1e1b00 */
[----:B------:R-:W2:Y:S04]  /*05c0*/  LDG.E.64 R12, desc[UR6][R26.64+0x8] ;  /* 0x000008061a0c7981 */ /* 0x000ea8000c1e1b00 */
[----:B------:R-:W4:Y:S01]  /*05d0*/  LDG.E.64 R18, desc[UR6][R26.64+0x10] ;  /* 0x000010061a127981 */ /* 0x000f22000c1e1b00 */
[----:B0-----:R-:W-:-:S03]  /*05e0*/  IMAD.WIDE R28, R0, 0x8, R28 ;  /* 0x00000008001c7825 */ /* 0x001fc600078e021c */
[----:B------:R-:W5:Y:S04]  /*05f0*/  LDG.E.64 R22, desc[UR6][R26.64+0x18] ;  /* 0x000018061a167981 */ /* 0x000f68000c1e1b00 */
[----:B------:R-:W4:Y:S01]  /*0600*/  LDG.E.64 R14, desc[UR6][R28.64] ;  /* 0x000000061c0e7981 */ /* 0x000f22000c1e1b00 */
[----:B------:R-:W-:-:S06]  /*0610*/  IMAD.WIDE R20, R0, 0x8, R28 ;  /* 0x0000000800147825 */ /* 0x000fcc00078e021c */
[----:B------:R-:W5:Y:S01]  /*0620*/  LDG.E.64 R20, desc[UR6][R20.64] ;  /* 0x0000000614147981 */ /* 0x000f62000c1e1b00 */
[----:B------:R-:W-:Y:S01]  /*0630*/  IADD3 R24, PT, PT, R24, 0x4, RZ ;  /* 0x0000000418187810 */ /* 0x000fe20007ffe0ff */
[----:B---3--:R-:W-:-:S08]  /*0640*/  DFMA R6, R6, R8, R16 ;  /* 0x000000080606722b */ /* 0x008fd00000000010 */
[----:B--2---:R-:W-:-:S08]  /*0650*/  DFMA R6, R10, R12, R6 ;  /* 0x0000000c0a06722b */ /* 0x004fd00000000006 */
[----:B----4-:R-:W-:-:S08]  /*0660*/  DFMA R6, R14, R18, R6 ;  /* 0x000000120e06722b */ /* 0x010fd00000000006 */
[----:B-----5:R-:W-:-:S11]  /*0670*/  DFMA R16, R20, R22, R6 ;  /* 0x000000161410722b */ /* 0x020fd60000000006 */
.L_x_29:
[----:B------:R-:W-:Y:S05]  /*0680*/  @!P0 BRA `(.L_x_26) ;  /* 0x00000000007c8947 */ /* 0x000fea0003800000 */
[----:B------:R-:W-:Y:S01]  /*0690*/  ISETP.NE.AND P1, PT, R25, 0x1, PT ;  /* 0x000000011900780c */ /* 0x000fe20003f25270 */
[----:B------:R-:W0:Y:S01]  /*06a0*/  LDC.64 R8, c[0x0][0x388] ;  /* 0x0000e200ff087b82 */ /* 0x000e220000000a00 */
[----:B------:R-:W-:-:S04]  /*06b0*/  LOP3.LUT R2, R2, 0x1, RZ, 0xc0, !PT ;  /* 0x0000000102027812 */ /* 0x000fc800078ec0ff */
[----:B------:R-:W-:-:S03]  /*06c0*/  ISETP.NE.U32.AND P0, PT, R2, 0x1, PT ;  /* 0x000000010200780c */ /* 0x000fc60003f05070 */
[----:B------:R-:W1:Y:S04]  /*06d0*/  LDC.64 R18, c[0x0][0x380] ;  /* 0x0000e000ff127b82 */ /* 0x000e680000000a00 */
[C---:B------:R-:W-:Y:S01]  /*06e0*/  @P1 IMAD.IADD R21, R5.reuse, 0x1, R24 ;  /* 0x0000000105151824 */ /* 0x040fe200078e0218 */
[----:B------:R-:W-:Y:S01]  /*06f0*/  @P1 IADD3 R2, P2, PT, R5, R24, RZ ;  /* 0x0000001805021210 */ /* 0x000fe20007f5e0ff */
[C---:B------:R-:W-:Y:S01]  /*0700*/  @P1 IMAD R13, R24.reuse, R0, R3 ;  /* 0x00000000180d1224 */ /* 0x040fe200078e0203 */
[----:B------:R-:W-:Y:S01]  /*0710*/  @P1 IADD3 R24, PT, PT, R24, 0x2, RZ ;  /* 0x0000000218181810 */ /* 0x000fe20007ffe0ff */
[----:B------:R-:W2:Y:S02]  /*0720*/  @P1 LDC.64 R14, c[0x0][0x388] ;  /* 0x0000e200ff0e1b82 */ /* 0x000ea40000000a00 */
[----:B------:R-:W-:-:S06]  /*0730*/  @P1 IMAD.X R4, RZ, RZ, RZ, P2 ;  /* 0x000000ffff041224 */ /* 0x000fcc00010e06ff */
[----:B------:R-:W3:Y:S01]  /*0740*/  LDC.64 R10, c[0x0][0x380] ;  /* 0x0000e000ff0a7b82 */ /* 0x000ee20000000a00 */
[----:B0-----:R-:W-:-:S07]  /*0750*/  @P1 IMAD.WIDE.U32 R8, R21, 0x8, R8 ;  /* 0x0000000815081825 */ /* 0x001fce00078e0008 */
[----:B------:R-:W0:Y:S01]  /*0760*/  LDC.64 R6, c[0x0][0x388] ;  /* 0x0000e200ff067b82 */ /* 0x000e220000000a00 */
[----:B-1----:R-:W-:Y:S01]  /*0770*/  @P1 IMAD.WIDE R18, R13, 0x8, R18 ;  /* 0x000000080d121825 */ /* 0x002fe200078e0212 */
[----:B------:R-:W4:Y:S04]  /*0780*/  @P1 LDG.E.64 R8, desc[UR6][R8.64] ;  /* 0x0000000608081981 */ /* 0x000f28000c1e1b00 */
[----:B------:R-:W4:Y:S01]  /*0790*/  @P1 LDG.E.64 R12, desc[UR6][R18.64] ;  /* 0x00000006120c1981 */ /* 0x000f22000c1e1b00 */
[----:B--2---:R-:W-:Y:S01]  /*07a0*/  @P1 LEA R14, P2, R2, R14, 0x3 ;  /* 0x0000000e020e1211 */ /* 0x004fe200078418ff */
[----:B------:R-:W-:-:S03]  /*07b0*/  @P1 IMAD.WIDE R20, R0, 0x8, R18 ;  /* 0x0000000800141825 */ /* 0x000fc600078e0212 */
[----:B------:R-:W-:Y:S01]  /*07c0*/  @P1 LEA.HI.X R15, R2, R15, R4, 0x3, P2 ;  /* 0x0000000f020f1211 */ /* 0x000fe200010f1c04 */
[----:B------:R-:W-:Y:S01]  /*07d0*/  @!P0 IMAD R23, R24, R0, R3 ;  /* 0x0000000018178224 */ /* 0x000fe200078e0203 */
[----:B------:R-:W-:Y:S02]  /*07e0*/  @!P0 IADD3 R25, PT, PT, R5, R24, RZ ;  /* 0x0000001805198210 */ /* 0x000fe40007ffe0ff */
[----:B------:R-:W2:Y:S01]  /*07f0*/  @P1 LDG.E.64 R4, desc[UR6][R20.64] ;  /* 0x0000000614041981 */ /* 0x000ea2000c1e1b00 */
[----:B---3--:R-:W-:-:S03]  /*0800*/  @!P0 IMAD.WIDE R10, R23, 0x8, R10 ;  /* 0x00000008170a8825 */ /* 0x008fc600078e020a */
[----:B------:R-:W2:Y:S01]  /*0810*/  @P1 LDG.E.64 R14, desc[UR6][R14.64+0x8] ;  /* 0x000008060e0e1981 */ /* 0x000ea2000c1e1b00 */
[----:B0-----:R-:W-:-:S03]  /*0820*/  @!P0 IMAD.WIDE.U32 R6, R25, 0x8, R6 ;  /* 0x0000000819068825 */ /* 0x001fc600078e0006 */
[----:B------:R-:W3:Y:S04]  /*0830*/  @!P0 LDG.E.64 R10, desc[UR6][R10.64] ;  /* 0x000000060a0a8981 */ /* 0x000ee8000c1e1b00 */
[----:B------:R-:W3:Y:S01]  /*0840*/  @!P0 LDG.E.64 R6, desc[UR6][R6.64] ;  /* 0x0000000606068981 */ /* 0x000ee2000c1e1b00 */
[----:B----4-:R-:W-:-:S08]  /*0850*/  @P1 DFMA R8, R12, R8, R16 ;  /* 0x000000080c08122b */ /* 0x010fd00000000010 */
[----:B--2---:R-:W-:-:S08]  /*0860*/  @P1 DFMA R16, R4, R14, R8 ;  /* 0x0000000e0410122b */ /* 0x004fd00000000008 */
[----:B---3--:R-:W-:-:S11]  /*0870*/  @!P0 DFMA R16, R10, R6, R16 ;  /* 0x000000060a10822b */ /* 0x008fd60000000010 */
.L_x_26:
[----:B------:R-:W0:Y:S01]  /*0880*/  LDC.64 R4, c[0x0][0x390] ;  /* 0x0000e400ff047b82 */ /* 0x000e220000000a00 */
[----:B------:R-:W-:-:S07]  /*0890*/  IMAD R9, R0, UR5, R3 ;  /* 0x0000000500097c24 */ /* 0x000fce000f8e0203 */
[----:B------:R-:W1:Y:S01]  /*08a0*/  LDC.64 R6, c[0x0][0x398] ;  /* 0x0000e600ff067b82 */ /* 0x000e620000000a00 */
[----:B0-----:R-:W-:-:S06]  /*08b0*/  IMAD.WIDE R2, R9, 0x8, R4 ;  /* 0x0000000809027825 */ /* 0x001fcc00078e0204 */
[----:B------:R-:W2:Y:S01]  /*08c0*/  LDG.E.64 R2, desc[UR6][R2.64] ;  /* 0x0000000602027981 */ /* 0x000ea2000c1e1b00 */
[----:B------:R-:W-:Y:S01]  /*08d0*/  IMAD.MOV.U32 R4, RZ, RZ, RZ ;  /* 0x000000ffff047224 */ /* 0x000fe200078e00ff */
[----:B--2---:R-:W-:-:S06]  /*08e0*/  DSETP.GT.AND P0, PT, R2, RZ, PT ;  /* 0x000000ff0200722a */ /* 0x004fcc0003f04000 */
[----:B------:R-:W-:-:S06]  /*08f0*/  FSEL R5, RZ, 1.875, !P0 ;  /* 0x3ff00000ff057808 */ /* 0x000fcc0004000000 */
[----:B------:R-:W-:Y:S01]  /*0900*/  DMUL R16, R16, R4 ;  /* 0x0000000410107228 */ /* 0x000fe20000000000 */
[----:B-1----:R-:W-:-:S06]  /*0910*/  IMAD.WIDE R4, R9, 0x8, R6 ;  /* 0x0000000809047825 */ /* 0x002fcc00078e0206 */
[----:B------:R-:W-:Y:S01]  /*0920*/  STG.E.64 desc[UR6][R4.64], R16 ;  /* 0x0000001004007986 */ /* 0x000fe2000c101b06 */
[----:B------:R-:W-:Y:S05]  /*0930*/  EXIT ;  /* 0x000000000000794d */ /* 0x000fea0003800000 */
.L_x_30:
        /* <DEDUP_REMOVED lines=12> */
.L_x_97:


//--------------------- .text._Z20outputGradientKernelPdS_S_ii --------------------------
	.section	.text._Z20outputGradientKernelPdS_S_ii,"ax",@progbits
	.align	128
        .global         _Z20outputGradientKernelPdS_S_ii
        .type           _Z20outputGradientKernelPdS_S_ii,@function
        .size           _Z20outputGradientKernelPdS_S_ii,(.L_x_98 - _Z20outputGradientKernelPdS_S_ii)
        .other          _Z20outputGradientKernelPdS_S_ii,@"STO_CUDA_ENTRY STV_DEFAULT"
_Z20outputGradientKernelPdS_S_ii:
.text._Z20outputGradientKernelPdS_S_ii:
[----:B------:R-:W-:Y:S01]  /*0000*/  LDC R1, c[0x0][0x37c] ;  /* 0x0000df00ff017b82 */ /* 0x000fe20000000800 */
[----:B------:R-:W0:Y:S07]  /*0010*/  S2R R0, SR_TID.X ;  /* 0x0000000000007919 */ /* 0x000e2e0000002100 */
[----:B------:R-:W0:Y:S08]  /*0020*/  S2UR UR4, SR_CTAID.X ;  /* 0x00000000000479c3 */ /* 0x000e300000002500 */
[----:B------:R-:W0:Y:S08]  /*0030*/  LDC R7, c[0x0][0x360] ;  /* 0x0000d800ff077b82 */ /* 0x000e300000000800 */
[----:B------:R-:W1:Y:S08]  /*0040*/  S2UR UR6, SR_CTAID.Y ;  /* 0x00000000000679c3 */ /* 0x000e700000002600 */
[----:B------:R-:W1:Y:S01]  /*0050*/  LDC.64 R8, c[0x0][0x398] ;  /* 0x0000e600ff087b82 */ /* 0x000e620000000a00 */
[----:B0-----:R-:W-:Y:S01]  /*0060*/  IMAD R7, R7, UR4, R0 ;  /* 0x0000000407077c24 */ /* 0x001fe2000f8e0200 */
[----:B-1----:R-:W-:-:S04]  /*0070*/  ISETP.LE.AND P0, PT, R9, UR6, PT ;  /* 0x0000000609007c0c */ /* 0x002fc8000bf03270 */
[----:B------:R-:W-:-:S13]  /*0080*/  ISETP.GE.OR P0, PT, R7, R8, P0 ;  /* 0x000000080700720c */ /* 0x000fda0000706670 */
[----:B------:R-:W-:Y:S05]  /*0090*/  @P0 EXIT ;  /* 0x000000000000094d */ /* 0x000fea0003800000 */
[----:B------:R-:W0:Y:S01]  /*00a0*/  LDC.64 R2, c[0x0][0x380] ;  /* 0x0000e000ff027b82 */ /* 0x000e220000000a00 */
[----:B------:R-:W1:Y:S01]  /*00b0*/  LDCU.64 UR4, c[0x0][0x358] ;  /* 0x00006b00ff0477ac */ /* 0x000e620008000a00 */
[----:B------:R-:W-:-:S06]  /*00c0*/  IMAD R11, R8, UR6, R7 ;  /* 0x00000006080b7c24 */ /* 0x000fcc000f8e0207 */
[----:B------:R-:W2:Y:S08]  /*00d0*/  LDC.64 R4, c[0x0][0x388] ;  /* 0x0000e200ff047b82 */ /* 0x000eb00000000a00 */
[----:B------:R-:W3:Y:S01]  /*00e0*/  LDC.64 R8, c[0x0][0x390] ;  /* 0x0000e400ff087b82 */ /* 0x000ee20000000a00 */
[----:B0-----:R-:W-:-:S06]  /*00f0*/  IMAD.WIDE R2, R11, 0x8, R2 ;  /* 0x000000080b027825 */ /* 0x001fcc00078e0202 */
[----:B-1----:R-:W4:Y:S01]  /*0100*/  LDG.E.64 R2, desc[UR4][R2.64] ;  /* 0x0000000402027981 */ /* 0x002f22000c1e1b00 */
[----:B--2---:R-:W-:-:S06]  /*0110*/  IMAD.WIDE R4, R11, 0x8, R4 ;  /* 0x000000080b047825 */ /* 0x004fcc00078e0204 */
[----:B------:R-:W4:Y:S01]  /*0120*/  LDG.E.64 R4, desc[UR4][R4.64] ;  /* 0x0000000404047981 */ /* 0x000f22000c1e1b00 */
[----:B---3--:R-:W-:Y:S01]  /*0130*/  IMAD.WIDE R8, R11, 0x8, R8 ;  /* 0x000000080b087825 */ /* 0x008fe200078e0208 */
[----:B----4-:R-:W-:-:S07]  /*0140*/  DADD R6, R2, -R4 ;  /* 0x0000000002067229 */ /* 0x010fce0000000804 */
[----:B------:R-:W-:Y:S01]  /*0150*/  STG.E.64 desc[UR4][R8.64], R6 ;  /* 0x0000000608007986 */ /* 0x000fe2000c101b04 */
[----:B------:R-:W-:Y:S05]  /*0160*/  EXIT ;  /* 0x000000000000794d */ /* 0x000fea0003800000 */
.L_x_31:
        /* <DEDUP_REMOVED lines=9> */
.L_x_98:


//--------------------- .text._Z13softmaxKernelPdii --------------------------
	.section	.text._Z13softmaxKernelPdii,"ax",@progbits
	.align	128
        .global         _Z13softmaxKernelPdii
        .type           _Z13softmaxKernelPdii,@function
        .size           _Z13softmaxKernelPdii,(.L_x_94 - _Z13softmaxKernelPdii)
        .other          _Z13softmaxKernelPdii,@"STO_CUDA_ENTRY STV_DEFAULT"
_Z13softmaxKernelPdii:
.text._Z13softmaxKernelPdii:
[----:B------:R-:W-:Y:S08]  /*0000*/  LDC R1, c[0x0][0x37c] ;  /* 0x0000df00ff017b82 */ /* 0x000ff00000000800 */
[----:B------:R-:W0:Y:S08]  /*0010*/  S2UR UR4, SR_CTAID.X ;  /* 0x00000000000479c3 */ /* 0x000e300000002500 */
[----:B------:R-:W0:Y:S02]  /*0020*/  LDC R0, c[0x0][0x38c] ;  /* 0x0000e300ff007b82 */ /* 0x000e240000000800 */
[----:B0-----:R-:W-:-:S13]  /*0030*/  ISETP.LE.AND P0, PT, R0, UR4, PT ;  /* 0x0000000400007c0c */ /* 0x001fda000bf03270 */
[----:B------:R-:W-:Y:S05]  /*0040*/  @P0 EXIT ;  /* 0x000000000000094d */ /* 0x000fea0003800000 */
[----:B------:R-:W0:Y:S01]  /*0050*/  LDCU UR5, c[0x0][0x388] ;  /* 0x00007100ff0577ac */ /* 0x000e220008000800 */
[----:B------:R-:W1:Y:S01]  /*0060*/  LDC.64 R4, c[0x0][0x380] ;  /* 0x0000e000ff047b82 */ /* 0x000e620000000a00 */
[----:B------:R-:W2:Y:S01]  /*0070*/  LDCU.64 UR6, c[0x0][0x358] ;  /* 0x00006b00ff0677ac */ /* 0x000ea20008000a00 */
[----:B0-----:R-:W-:-:S04]  /*0080*/  IMAD.U32 R0, RZ, RZ, UR5 ;  /* 0x00000005ff007e24 */ /* 0x001fc8000f8e00ff */
[----:B------:R-:W-:-:S04]  /*0090*/  IMAD R2, R0, UR4, RZ ;  /* 0x0000000400027c24 */ /* 0x000fc8000f8e02ff */
[----:B-1----:R-:W-:-:S06]  /*00a0*/  IMAD.WIDE R10, R2, 0x8, R4 ;  /* 0x00000008020a7825 */ /* 0x002fcc00078e0204 */
[----:B--2---:R-:W5:Y:S01]  /*00b0*/  LDG.E.64 R10, desc[UR6][R10.64] ;  /* 0x000000060a0a7981 */ /* 0x004f62000c1e1b00 */
[----:B------:R-:W-:-:S13]  /*00c0*/  ISETP.GE.AND P0, PT, R0, 0x2, PT ;  /* 0x000000020000780c */ /* 0x000fda0003f06270 */
[----:B------:R-:W-:Y:S05]  /*00d0*/  @!P0 BRA `(.L_x_32) ;  /* 0x0000000800b88947 */ /* 0x000fea0003800000 */
[C---:B------:R-:W-:Y:S02]  /*00e0*/  VIADD R3, R0.reuse, 0xfffffffe ;  /* 0xfffffffe00037836 */ /* 0x040fe40000000000 */
[----:B------:R-:W-:-:S03]  /*00f0*/  VIADD R6, R0, 0xffffffff ;  /* 0xffffffff00067836 */ /* 0x000fc60000000000 */
[----:B------:R-:W-:Y:S01]  /*0100*/  ISETP.GE.U32.AND P0, PT, R3, 0xf, PT ;  /* 0x0000000f0300780c */ /* 0x000fe20003f06070 */
[----:B------:R-:W-:Y:S01]  /*0110*/  IMAD.MOV.U32 R3, RZ, RZ, 0x1 ;  /* 0x00000001ff037424 */ /* 0x000fe200078e00ff */
[----:B------:R-:W-:-:S11]  /*0120*/  LOP3.LUT R7, R6, 0xf, RZ, 0xc0, !PT ;  /* 0x0000000f06077812 */ /* 0x000fd600078ec0ff */
[----:B------:R-:W-:Y:S05]  /*0130*/  @!P0 BRA `(.L_x_33) ;  /* 0x0000000400388947 */ /* 0x000fea0003800000 */
[----:B------:R-:W-:Y:S01]  /*0140*/  VIADD R9, R2, 0x1 ;  /* 0x0000000102097836 */ /* 0x000fe20000000000 */
[----:B------:R-:W-:Y:S01]  /*0150*/  LOP3.LUT R26, R6, 0xfffffff0, RZ, 0xc0, !PT ;  /* 0xfffffff0061a7812 */ /* 0x000fe200078ec0ff */
[----:B------:R-:W-:Y:S02]  /*0160*/  IMAD.MOV.U32 R3, RZ, RZ, RZ ;  /* 0x000000ffff037224 */ /* 0x000fe400078e00ff */
[----:B------:R-:W-:-:S04]  /*0170*/  IMAD.WIDE.U32 R8, R9, 0x8, R4 ;  /* 0x0000000809087825 */ /* 0x000fc800078e0004 */
[----:B------:R-:W-:Y:S01]  /*0180*/  IMAD.MOV R26, RZ, RZ, -R26 ;  /* 0x000000ffff1a7224 */ /* 0x000fe200078e0a1a */
[----:B------:R-:W-:-:S05]  /*0190*/  IADD3 R8, P0, PT, R8, 0x40, RZ ;  /* 0x0000004008087810 */ /* 0x000fca0007f1e0ff */
[----:B------:R-:W-:-:S08]  /*01a0*/  IMAD.X R9, RZ, RZ, R9, P0 ;  /* 0x000000ffff097224 */ /* 0x000fd000000e0609 */
.L_x_34:
[----:B------:R-:W2:Y:S04]  /*01b0*/  LDG.E.64 R20, desc[UR6][R8.64+-0x40] ;  /* 0xffffc00608147981 */ /* 0x000ea8000c1e1b00 */
[----:B------:R-:W3:Y:S04]  /*01c0*/  LDG.E.64 R24, desc[UR6][R8.64+-0x38] ;  /* 0xffffc80608187981 */ /* 0x000ee8000c1e1b00 */
[----:B------:R-:W4:Y:S04]  /*01d0*/  LDG.E.64 R12, desc[UR6][R8.64+-0x30] ;  /* 0xffffd006080c7981 */ /* 0x000f28000c1e1b00 */
[----:B------:R-:W4:Y:S04]  /*01e0*/  LDG.E.64 R14, desc[UR6][R8.64+-0x28] ;  /* 0xffffd806080e7981 */ /* 0x000f28000c1e1b00 */
[----:B------:R-:W4:Y:S04]  /*01f0*/  LDG.E.64 R16, desc[UR6][R8.64+-0x20] ;  /* 0xffffe00608107981 */ /* 0x000f28000c1e1b00 */
[----:B------:R-:W4:Y:S04]  /*0200*/  LDG.E.64 R18, desc[UR6][R8.64+-0x18] ;  /* 0xffffe80608127981 */ /* 0x000f28000c1e1b00 */
[----:B------:R-:W4:Y:S01]  /*0210*/  LDG.E.64 R22, desc[UR6][R8.64+-0x8] ;  /* 0xfffff80608167981 */ /* 0x000f22000c1e1b00 */
[----:B--2--5:R-:W-:-:S06]  /*0220*/  DSETP.GT.AND P0, PT, R20, R10, PT ;  /* 0x0000000a1400722a */ /* 0x024fcc0003f04000 */
[----:B------:R-:W-:Y:S02]  /*0230*/  FSEL R10, R20, R10, P0 ;  /* 0x0000000a140a7208 */ /* 0x000fe40000000000 */
[----:B------:R-:W-:Y:S02]  /*0240*/  FSEL R11, R21, R11, P0 ;  /* 0x0000000b150b7208 */ /* 0x000fe40000000000 */
[----:B------:R-:W2:Y:S04]  /*0250*/  LDG.E.64 R20, desc[UR6][R8.64+-0x10] ;  /* 0xfffff00608147981 */ /* 0x000ea8000c1e1b00 */
[----:B---3--:R-:W-:-:S06]  /*0260*/  DSETP.GT.AND P0, PT, R24, R10, PT ;  /* 0x0000000a1800722a */ /* 0x008fcc0003f04000 */
[----:B------:R-:W-:Y:S02]  /*0270*/  FSEL R10, R24, R10, P0 ;  /* 0x0000000a180a7208 */ /* 0x000fe40000000000 */
[----:B------:R-:W-:Y:S02]  /*0280*/  FSEL R11, R25, R11, P0 ;  /* 0x0000000b190b7208 */ /* 0x000fe40000000000 */
[----:B------:R-:W3:Y:S04]  /*0290*/  LDG.E.64 R24, desc[UR6][R8.64] ;  /* 0x0000000608187981 */ /* 0x000ee8000c1e1b00 */
[----:B----4-:R-:W-:-:S06]  /*02a0*/  DSETP.GT.AND P0, PT, R12, R10, PT ;  /* 0x0000000a0c00722a */ /* 0x010fcc0003f04000 */
[----:B------:R-:W-:Y:S02]  /*02b0*/  FSEL R12, R12, R10, P0 ;  /* 0x0000000a0c0c7208 */ /* 0x000fe40000000000 */
[----:B------:R-:W-:Y:S02]  /*02c0*/  FSEL R13, R13, R11, P0 ;  /* 0x0000000b0d0d7208 */ /* 0x000fe40000000000 */
[----:B------:R-:W4:Y:S04]  /*02d0*/  LDG.E.64 R10, desc[UR6][R8.64+0x8] ;  /* 0x00000806080a7981 */ /* 0x000f28000c1e1b00 */
[----:B------:R-:W-:-:S06]  /*02e0*/  DSETP.GT.AND P0, PT, R14, R12, PT ;  /* 0x0000000c0e00722a */ /* 0x000fcc0003f04000 */
        /* <DEDUP_REMOVED lines=11> */
[----:B--2---:R-:W-:-:S06]  /*03a0*/  DSETP.GT.AND P0, PT, R20, R18, PT ;  /* 0x000000121400722a */ /* 0x004fcc0003f04000 */
[----:B------:R-:W-:Y:S02]  /*03b0*/  FSEL R20, R20, R18, P0 ;  /* 0x0000001214147208 */ /* 0x000fe40000000000 */
[----:B------:R-:W-:Y:S02]  /*03c0*/  FSEL R21, R21, R19, P0 ;  /* 0x0000001315157208 */ /* 0x000fe40000000000 */
[----:B------:R-:W2:Y:S04]  /*03d0*/  LDG.E.64 R18, desc[UR6][R8.64+0x28] ;  /* 0x0000280608127981 */ /* 0x000ea8000c1e1b00 */
[----:B------:R-:W-:-:S06]  /*03e0*/  DSETP.GT.AND P0, PT, R22, R20, PT ;  /* 0x000000141600722a */ /* 0x000fcc0003f04000 */
[----:B------:R-:W-:Y:S02]  /*03f0*/  FSEL R22, R22, R20, P0 ;  /* 0x0000001416167208 */ /* 0x000fe40000000000 */
[----:B------:R-:W-:Y:S02]  /*0400*/  FSEL R23, R23, R21, P0 ;  /* 0x0000001517177208 */ /* 0x000fe40000000000 */
[----:B------:R-:W2:Y:S04]  /*0410*/  LDG.E.64 R20, desc[UR6][R8.64+0x30] ;  /* 0x0000300608147981 */ /* 0x000ea8000c1e1b00 */
[----:B---3--:R-:W-:-:S06]  /*0420*/  DSETP.GT.AND P0, PT, R24, R22, PT ;  /* 0x000000161800722a */ /* 0x008fcc0003f04000 */
[----:B------:R-:W-:Y:S02]  /*0430*/  FSEL R22, R24, R22, P0 ;  /* 0x0000001618167208 */ /* 0x000fe40000000000 */
[----:B------:R-:W-:Y:S02]  /*0440*/  FSEL R23, R25, R23, P0 ;  /* 0x0000001719177208 */ /* 0x000fe40000000000 */
[----:B------:R0:W3:Y:S04]  /*0450*/  LDG.E.64 R24, desc[UR6][R8.64+0x38] ;  /* 0x0000380608187981 */ /* 0x0000e8000c1e1b00 */
[----:B----4-:R-:W-:-:S06]  /*0460*/  DSETP.GT.AND P0, PT, R10, R22, PT ;  /* 0x000000160a00722a */ /* 0x010fcc0003f04000 */
[----:B------:R-:W-:Y:S02]  /*0470*/  FSEL R10, R10, R22, P0 ;  /* 0x000000160a0a7208 */ /* 0x000fe40000000000 */
[----:B------:R-:W-:-:S06]  /*0480*/  FSEL R11, R11, R23, P0 ;  /* 0x000000170b0b7208 */ /* 0x000fcc0000000000 */
[----:B------:R-:W-:-:S06]  /*0490*/  DSETP.GT.AND P0, PT, R12, R10, PT ;  /* 0x0000000a0c00722a */ /* 0x000fcc0003f04000 */
[----:B------:R-:W-:Y:S02]  /*04a0*/  FSEL R10, R12, R10, P0 ;  /* 0x0000000a0c0a7208 */ /* 0x000fe40000000000 */
[----:B------:R-:W-:-:S06]  /*04b0*/  FSEL R11, R13, R11, P0 ;  /* 0x0000000b0d0b7208 */ /* 0x000fcc0000000000 */
[----:B------:R-:W-:-:S06]  /*04c0*/  DSETP.GT.AND P0, PT, R14, R10, PT ;  /* 0x0000000a0e00722a */ /* 0x000fcc0003f04000 */
[----:B------:R-:W-:Y:S02]  /*04d0*/  FSEL R10, R14, R10, P0 ;  /* 0x0000000a0e0a7208 */ /* 0x000fe40000000000 */
[----:B------:R-:W-:-:S06]  /*04e0*/  FSEL R11, R15, R11, P0 ;  /* 0x0000000b0f0b7208 */ /* 0x000fcc0000000000 */
[----:B------:R-:W-:-:S06]  /*04f0*/  DSETP.GT.AND P0, PT, R16, R10, PT ;  /* 0x0000000a1000722a */ /* 0x000fcc0003f04000 */
[----:B------:R-:W-:Y:S02]  /*0500*/  FSEL R10, R16, R10, P0 ;  /* 0x0000000a100a7208 */ /* 0x000fe40000000000 */
[----:B------:R-:W-:Y:S01]  /*0510*/  FSEL R11, R17, R11, P0 ;  /* 0x0000000b110b7208 */ /* 0x000fe20000000000 */
[----:B------:R-:W-:-:S05]  /*0520*/  VIADD R26, R26, 0x10 ;  /* 0x000000101a1a7836 */ /* 0x000fca0000000000 */
[----:B------:R-:W-:Y:S02]  /*0530*/  ISETP.NE.AND P1, PT, R26, RZ, PT ;  /* 0x000000ff1a00720c */ /* 0x000fe40003f25270 */
[----:B0-----:R-:W-:Y:S01]  /*0540*/  IADD3 R8, P2, PT, R8, 0x80, RZ ;  /* 0x0000008008087810 */ /* 0x001fe20007f5e0ff */
[----:B------:R-:W-:-:S04]  /*0550*/  VIADD R3, R3, 0x10 ;  /* 0x0000001003037836 */ /* 0x000fc80000000000 */
[----:B------:R-:W-:Y:S01]  /*0560*/  IMAD.X R9, RZ, RZ, R9, P2 ;  /* 0x000000ffff097224 */ /* 0x000fe200010e0609 */
[----:B--2---:R-:W-:-:S06]  /*0570*/  DSETP.GT.AND P0, PT, R18, R10, PT ;  /* 0x0000000a1200722a */ /* 0x004fcc0003f04000 */
[----:B------:R-:W-:Y:S02]  /*0580*/  FSEL R10, R18, R10, P0 ;  /* 0x0000000a120a7208 */ /* 0x000fe40000000000 */
[----:B------:R-:W-:-:S06]  /*0590*/  FSEL R11, R19, R11, P0 ;  /* 0x0000000b130b7208 */ /* 0x000fcc0000000000 */
[----:B------:R-:W-:-:S06]  /*05a0*/  DSETP.GT.AND P0, PT, R20, R10, PT ;  /* 0x0000000a1400722a */ /* 0x000fcc0003f04000 */
[----:B------:R-:W-:Y:S02]  /*05b0*/  FSEL R10, R20, R10, P0 ;  /* 0x0000000a140a7208 */ /* 0x000fe40000000000 */
[----:B------:R-:W-:-:S06]  /*05c0*/  FSEL R11, R21, R11, P0 ;  /* 0x0000000b150b7208 */ /* 0x000fcc0000000000 */
[----:B---3--:R-:W-:-:S06]  /*05d0*/  DSETP.GT.AND P0, PT, R24, R10, PT ;  /* 0x0000000a1800722a */ /* 0x008fcc0003f04000 */
[----:B------:R-:W-:Y:S02]  /*05e0*/  FSEL R10, R24, R10, P0 ;  /* 0x0000000a180a7208 */ /* 0x000fe40000000000 */
[----:B------:R-:W-:Y:S01]  /*05f0*/  FSEL R11, R25, R11, P0 ;  /* 0x0000000b190b7208 */ /* 0x000fe20000000000 */
[----:B------:R-:W-:Y:S06]  /*0600*/  @P1 BRA `(.L_x_34) ;  /* 0xfffffff800e81947 */ /* 0x000fec000383ffff */
[----:B------:R-:W-:-:S07]  /*0610*/  VIADD R3, R3, 0x1 ;  /* 0x0000000103037836 */ /* 0x000fce0000000000 */
.L_x_33:
[----:B------:R-:W-:-:S13]  /*0620*/  ISETP.NE.AND P0, PT, R7, RZ, PT ;  /* 0x000000ff0700720c */ /* 0x000fda0003f05270 */
[----:B------:R-:W-:Y:S05]  /*0630*/  @!P0 BRA `(.L_x_32) ;  /* 0x0000000400608947 */ /* 0x000fea0003800000 */
[----:B------:R-:W-:Y:S02]  /*0640*/  ISETP.GE.U32.AND P1, PT, R7, 0x8, PT ;  /* 0x000000080700780c */ /* 0x000fe40003f26070 */
[----:B------:R-:W-:-:S04]  /*0650*/  LOP3.LUT R28, R6, 0x7, RZ, 0xc0, !PT ;  /* 0x00000007061c7812 */ /* 0x000fc800078ec0ff */
[----:B------:R-:W-:-:S07]  /*0660*/  ISETP.NE.AND P0, PT, R28, RZ, PT ;  /* 0x000000ff1c00720c */ /* 0x000fce0003f05270 */
[----:B------:R-:W-:Y:S06]  /*0670*/  @!P1 BRA `(.L_x_35) ;  /* 0x0000000000a09947 */ /* 0x000fec0003800000 */
[----:B------:R-:W0:Y:S01]  /*0680*/  LDC.64 R24, c[0x0][0x380] ;  /* 0x0000e000ff187b82 */ /* 0x000e220000000a00 */
[C---:B------:R-:W-:Y:S01]  /*0690*/  IMAD.IADD R9, R2.reuse, 0x1, R3 ;  /* 0x0000000102097824 */ /* 0x040fe200078e0203 */
[----:B------:R-:W-:-:S03]  /*06a0*/  IADD3 R7, P1, PT, R2, R3, RZ ;  /* 0x0000000302077210 */ /* 0x000fc60007f3e0ff */
[----:B------:R-:W-:-:S04]  /*06b0*/  IMAD.WIDE.U32 R8, R9, 0x8, R4 ;  /* 0x0000000809087825 */ /* 0x000fc800078e0004 */
[----:B------:R-:W-:Y:S02]  /*06c0*/  IMAD.X R12, RZ, RZ, RZ, P1 ;  /* 0x000000ffff0c7224 */ /* 0x000fe400008e06ff */
[----:B------:R-:W2:Y:S01]  /*06d0*/  LDG.E.64 R8, desc[UR6][R8.64] ;  /* 0x0000000608087981 */ /* 0x000ea2000c1e1b00 */
[----:B0-----:R-:W-:-:S04]  /*06e0*/  LEA R24, P1, R7, R24, 0x3 ;  /* 0x0000001807187211 */ /* 0x001fc800078218ff */
[----:B------:R-:W-:-:S05]  /*06f0*/  LEA.HI.X R25, R7, R25, R12, 0x3, P1 ;  /* 0x0000001907197211 */ /* 0x000fca00008f1c0c */
[----:B------:R-:W3:Y:S04]  /*0700*/  LDG.E.64 R12, desc[UR6][R24.64+0x8] ;  /* 0x00000806180c7981 */ /* 0x000ee8000c1e1b00 */
[----:B------:R-:W4:Y:S04]  /*0710*/  LDG.E.64 R14, desc[UR6][R24.64+0x10] ;  /* 0x00001006180e7981 */ /* 0x000f28000c1e1b00 */
[----:B------:R-:W4:Y:S04]  /*0720*/  LDG.E.64 R16, desc[UR6][R24.64+0x18] ;  /* 0x0000180618107981 */ /* 0x000f28000c1e1b00 */
[----:B------:R-:W4:Y:S04]  /*0730*/  LDG.E.64 R18, desc[UR6][R24.64+0x20] ;  /* 0x0000200618127981 */ /* 0x000f28000c1e1b00 */
[----:B------:R-:W4:Y:S04]  /*0740*/  LDG.E.64 R20, desc[UR6][R24.64+0x28] ;  /* 0x0000280618147981 */ /* 0x000f28000c1e1b00 */
[----:B------:R-:W4:Y:S04]  /*0750*/  LDG.E.64 R22, desc[UR6][R24.64+0x30] ;  /* 0x0000300618167981 */ /* 0x000f28000c1e1b00 */
[----:B------:R-:W4:Y:S01]  /*0760*/  LDG.E.64 R26, desc[UR6][R24.64+0x38] ;  /* 0x00003806181a7981 */ /* 0x000f22000c1e1b00 */
[----:B------:R-:W-:Y:S01]  /*0770*/  VIADD R3, R3, 0x8 ;  /* 0x0000000803037836 */ /* 0x000fe20000000000 */
[----:B--2--5:R-:W-:-:S06]  /*0780*/  DSETP.GT.AND P1, PT, R8, R10, PT ;  /* 0x0000000a0800722a */ /* 0x024fcc0003f24000 */
[----:B------:R-:W-:Y:S02]  /*0790*/  FSEL R8, R8, R10, P1 ;  /* 0x0000000a08087208 */ /* 0x000fe40000800000 */
[----:B------:R-:W-:-:S06]  /*07a0*/  FSEL R9, R9, R11, P1 ;  /* 0x0000000b09097208 */ /* 0x000fcc0000800000 */
[----:B---3--:R-:W-:-:S06]  /*07b0*/  DSETP.GT.AND P1, PT, R12, R8, PT ;  /* 0x000000080c00722a */ /* 0x008fcc0003f24000 */
[----:B------:R-:W-:Y:S02]  /*07c0*/  FSEL R8, R12, R8, P1 ;  /* 0x000000080c087208 */ /* 0x000fe40000800000 */
[----:B------:R-:W-:-:S06]  /*07d0*/  FSEL R9, R13, R9, P1 ;  /* 0x000000090d097208 */ /* 0x000fcc0000800000 */
        /* <DEDUP_REMOVED lines=17> */
[----:B------:R-:W-:-:S07]  /*08f0*/  FSEL R11, R27, R9, P1 ;  /* 0x000000091b0b7208 */ /* 0x000fce0000800000 */
.L_x_35:
        /* <DEDUP_REMOVED lines=28> */
[----:B------:R-:W-:-:S07]  /*0ac0*/  FSEL R11, R19, R9, P1 ;  /* 0x00000009130b7208 */ /* 0x000fce0000800000 */
.L_x_36:
[----:B------:R-:W-:Y:S05]  /*0ad0*/  @!P0 BRA `(.L_x_32) ;  /* 0x0000000000388947 */ /* 0x000fea0003800000 */
[----:B------:R-:W-:Y:S02]  /*0ae0*/  IMAD.IADD R9, R2, 0x1, R3 ;  /* 0x0000000102097824 */ /* 0x000fe400078e0203 */
[----:B------:R-:W-:Y:S02]  /*0af0*/  IMAD.MOV R3, RZ, RZ, -R6 ;  /* 0x000000ffff037224 */ /* 0x000fe400078e0a06 */
[----:B------:R-:W-:-:S07]  /*0b00*/  IMAD.WIDE.U32 R8, R9, 0x8, R4 ;  /* 0x0000000809087825 */ /* 0x000fce00078e0004 */
.L_x_37:
[----:B------:R-:W-:Y:S02]  /*0b10*/  IMAD.MOV.U32 R6, RZ, RZ, R8 ;  /* 0x000000ffff067224 */ /* 0x000fe400078e0008 */
[----:B------:R-:W-:-:S06]  /*0b20*/  IMAD.MOV.U32 R7, RZ, RZ, R9 ;  /* 0x000000ffff077224 */ /* 0x000fcc00078e0009 */
[----:B------:R-:W2:Y:S01]  /*0b30*/  LDG.E.64 R6, desc[UR6][R6.64] ;  /* 0x0000000606067981 */ /* 0x000ea2000c1e1b00 */
[----:B------:R-:W-:Y:S01]  /*0b40*/  VIADD R3, R3, 0x1 ;  /* 0x0000000103037836 */ /* 0x000fe20000000000 */
[----:B------:R-:W-:-:S04]  /*0b50*/  IADD3 R8, P2, PT, R8, 0x8, RZ ;  /* 0x0000000808087810 */ /* 0x000fc80007f5e0ff */
[----:B------:R-:W-:Y:S01]  /*0b60*/  ISETP.NE.AND P1, PT, R3, RZ, PT ;  /* 0x000000ff0300720c */ /* 0x000fe20003f25270 */
[----:B------:R-:W-:Y:S01]  /*0b70*/  IMAD.X R9, RZ, RZ, R9, P2 ;  /* 0x000000ffff097224 */ /* 0x000fe200010e0609 */
[----:B--2--5:R-:W-:-:S06]  /*0b80*/  DSETP.GT.AND P0, PT, R6, R10, PT ;  /* 0x0000000a0600722a */ /* 0x024fcc0003f04000 */
[----:B------:R-:W-:Y:S02]  /*0b90*/  FSEL R10, R6, R10, P0 ;  /* 0x0000000a060a7208 */ /* 0x000fe40000000000 */
[----:B------:R-:W-:-:S03]  /*0ba0*/  FSEL R11, R7, R11, P0 ;  /* 0x0000000b070b7208 */ /* 0x000fc60000000000 */
[----:B------:R-:W-:Y:S05]  /*0bb0*/  @P1 BRA `(.L_x_37) ;  /* 0xfffffffc00d41947 */ /* 0x000fea000383ffff */
.L_x_32:
[----:B------:R-:W-:Y:S02]  /*0bc0*/  ISETP.GE.AND P0, PT, R0, 0x1, PT ;  /* 0x000000010000780c */ /* 0x000fe40003f06270 */
[----:B------:R-:W-:-:S11]  /*0bd0*/  CS2R R20, SRZ ;  /* 0x0000000000147805 */ /* 0x000fd6000001ff00 */
[----:B------:R-:W-:Y:S05]  /*0be0*/  @!P0 BRA `(.L_x_38) ;  /* 0x0000000800e48947 */ /* 0x000fea0003800000 */
[----:B------:R-:W-:Y:S01]  /*0bf0*/  ISETP.NE.AND P0, PT, R0, 0x1, PT ;  /* 0x000000010000780c */ /* 0x000fe20003f05270 */
[----:B------:R-:W-:Y:S01]  /*0c00*/  IMAD.MOV.U32 R3, RZ, RZ, RZ ;  /* 0x000000ffff037224 */ /* 0x000fe200078e00ff */
[----:B------:R-:W-:-:S11]  /*0c10*/  CS2R R20, SRZ ;  /* 0x0000000000147805 */ /* 0x000fd6000001ff00 */
[----:B------:R-:W-:Y:S05]  /*0c20*/  @!P0 BRA `(.L_x_39) ;  /* 0x0000000400bc8947 */ /* 0x000fea0003800000 */
[----:B------:R-:W-:Y:S01]  /*0c30*/  IMAD.WIDE.U32 R4, R2, 0x8, R4 ;  /* 0x0000000802047825 */ /* 0x000fe200078e0004 */
[----:B------:R-:W-:Y:S02]  /*0c40*/  LOP3.LUT R3, R0, 0x7ffffffe, RZ, 0xc0, !PT ;  /* 0x7ffffffe00037812 */ /* 0x000fe400078ec0ff */
[----:B------:R-:W-:Y:S02]  /*0c50*/  CS2R R20, SRZ ;  /* 0x0000000000147805 */ /* 0x000fe4000001ff00 */
[----:B------:R-:W-:Y:S01]  /*0c60*/  IADD3 R6, P0, PT, R4, 0x8, RZ ;  /* 0x0000000804067810 */ /* 0x000fe20007f1e0ff */
[----:B------:R-:W-:-:S04]  /*0c70*/  IMAD.MOV R0, RZ, RZ, -R3 ;  /* 0x000000ffff007224 */ /* 0x000fc800078e0a03 */
[----:B------:R-:W-:-:S08]  /*0c80*/  IMAD.X R7, RZ, RZ, R5, P0 ;  /* 0x000000ffff077224 */ /* 0x000fd000000e0605 */
.L_x_42:
[----:B0-----:R-:W-:Y:S02]  /*0c90*/  IMAD.MOV.U32 R12, RZ, RZ, R6 ;  /* 0x000000ffff0c7224 */ /* 0x001fe400078e0006 */
[----:B------:R-:W-:-:S05]  /*0ca0*/  IMAD.MOV.U32 R13, RZ, RZ, R7 ;  /* 0x000000ffff0d7224 */ /* 0x000fca00078e0007 */
[----:B------:R-:W2:Y:S04]  /*0cb0*/  LDG.E.64 R8, desc[UR6][R12.64+-0x8] ;  /* 0xfffff8060c087981 */ /* 0x000ea8000c1e1b00 */
[----:B------:R-:W3:Y:S01]  /*0cc0*/  LDG.E.64 R14, desc[UR6][R12.64] ;  /* 0x000000060c0e7981 */ /* 0x000ee2000c1e1b00 */
[----:B------:R-:W-:Y:S01]  /*0cd0*/  IMAD.MOV.U32 R18, RZ, RZ, 0x652b82fe ;  /* 0x652b82feff127424 */ /* 0x000fe200078e00ff */
[----:B------:R-:W-:Y:S01]  /*0ce0*/  UMOV UR4, 0xfefa39ef ;  /* 0xfefa39ef00047882 */ /* 0x000fe20000000000 */
[----:B------:R-:W-:Y:S01]  /*0cf0*/  IMAD.MOV.U32 R19, RZ, RZ, 0x3ff71547 ;  /* 0x3ff71547ff137424 */ /* 0x000fe200078e00ff */
[----:B------:R-:W-:Y:S01]  /*0d00*/  UMOV UR5, 0x3fe62e42 ;  /* 0x3fe62e4200057882 */ /* 0x000fe20000000000 */
        /* <DEDUP_REMOVED lines=20> */
[----:B--2--5:R-:W-:-:S02]  /*0e50*/  DADD R8, R8, -R10 ;  /* 0x0000000008087229 */ /* 0x024fc4000000080a */
[----:B---3--:R-:W-:-:S06]  /*0e60*/  DADD R14, R14, -R10 ;  /* 0x000000000e0e7229 */ /* 0x008fcc000000080a */
[-C--:B------:R-:W-:Y:S02]  /*0e70*/  DFMA R6, R8, R18.reuse, 6.75539944105574400000e+15 ;  /* 0x433800000806742b */ /* 0x080fe40000000012 */
[----:B------:R-:W-:Y:S01]  /*0e80*/  FSETP.GEU.AND P0, PT, |R9|, 4.1917929649353027344, PT ;  /* 0x4086232b0900780b */ /* 0x000fe20003f0e200 */
[----:B------:R-:W-:-:S05]  /*0e90*/  DFMA R18, R14, R18, 6.75539944105574400000e+15 ;  /* 0x433800000e12742b */ /* 0x000fca0000000012 */
[----:B------:R-:W-:-:S03]  /*0ea0*/  DADD R16, R6, -6.75539944105574400000e+15 ;  /* 0xc338000006107429 */ /* 0x000fc60000000000 */
[----:B------:R-:W-:-:S05]  /*0eb0*/  DADD R24, R18, -6.75539944105574400000e+15 ;  /* 0xc338000012187429 */ /* 0x000fca0000000000 */
[----:B------:R-:W-:-:S08]  /*0ec0*/  DFMA R4, R16, -UR4, R8 ;  /* 0x8000000410047c2b */ /* 0x000fd00008000008 */
[----:B------:R-:W-:Y:S01]  /*0ed0*/  DFMA R16, R16, -UR8, R4 ;  /* 0x8000000810107c2b */ /* 0x000fe20008000004 */
[----:B------:R-:W-:Y:S02]  /*0ee0*/  IMAD.MOV.U32 R4, RZ, RZ, -0x35dec16 ;  /* 0xfca213eaff047424 */ /* 0x000fe400078e00ff */
[----:B------:R-:W-:-:S06]  /*0ef0*/  IMAD.MOV.U32 R5, RZ, RZ, 0x3e928af3 ;  /* 0x3e928af3ff057424 */ /* 0x000fcc00078e00ff */
[----:B------:R-:W-:-:S08]  /*0f00*/  DFMA R22, R16, UR10, R4 ;  /* 0x0000000a10167c2b */ /* 0x000fd00008000004 */
[----:B------:R-:W-:-:S08]  /*0f10*/  DFMA R22, R16, R22, UR12 ;  /* 0x0000000c10167e2b */ /* 0x000fd00008000016 */
[----:B------:R-:W-:-:S08]  /*0f20*/  DFMA R22, R16, R22, UR14 ;  /* 0x0000000e10167e2b */ /* 0x000fd00008000016 */
[----:B------:R-:W-:-:S08]  /*0f30*/  DFMA R22, R16, R22, UR16 ;  /* 0x0000001010167e2b */ /* 0x000fd00008000016 */
[----:B------:R-:W-:-:S08]  /*0f40*/  DFMA R22, R16, R22, UR18 ;  /* 0x0000001210167e2b */ /* 0x000fd00008000016 */
[----:B------:R-:W-:-:S08]  /*0f50*/  DFMA R22, R16, R22, UR20 ;  /* 0x0000001410167e2b */ /* 0x000fd00008000016 */
[----:B------:R-:W-:-:S08]  /*0f60*/  DFMA R22, R16, R22, UR22 ;  /* 0x0000001610167e2b */ /* 0x000fd00008000016 */
[----:B------:R-:W-:-:S08]  /*0f70*/  DFMA R22, R16, R22, UR24 ;  /* 0x0000001810167e2b */ /* 0x000fd00008000016 */
[----:B------:R-:W-:-:S08]  /*0f80*/  DFMA R22, R16, R22, UR26 ;  /* 0x0000001a10167e2b */ /* 0x000fd00008000016 */
[----:B------:R-:W-:-:S08]  /*0f90*/  DFMA R22, R16, R22, 1 ;  /* 0x3ff000001016742b */ /* 0x000fd00000000016 */
[----:B------:R-:W-:-:S10]  /*0fa0*/  DFMA R16, R16, R22, 1 ;  /* 0x3ff000001010742b */ /* 0x000fd40000000016 */
[----:B------:R-:W-:Y:S02]  /*0fb0*/  IMAD R23, R6, 0x100000, R17 ;  /* 0x0010000006177824 */ /* 0x000fe400078e0211 */
[----:B------:R-:W-:Y:S01]  /*0fc0*/  IMAD.MOV.U32 R22, RZ, RZ, R16 ;  /* 0x000000ffff167224 */ /* 0x000fe200078e0010 */
[----:B------:R-:W-:Y:S06]  /*0fd0*/  @!P0 BRA `(.L_x_40) ;  /* 0x0000000000348947 */ /* 0x000fec0003800000 */
[----:B------:R-:W-:Y:S01]  /*0fe0*/  FSETP.GEU.AND P1, PT, |R9|, 4.2275390625, PT ;  /* 0x408748000900780b */ /* 0x000fe20003f2e200 */
[C---:B------:R-:W-:Y:S02]  /*0ff0*/  DADD R22, R8.reuse, +INF ;  /* 0x7ff0000008167429 */ /* 0x040fe40000000000 */
[----:B------:R-:W-:-:S08]  /*1000*/  DSETP.GEU.AND P0, PT, R8, RZ, PT ;  /* 0x000000ff0800722a */ /* 0x000fd00003f0e000 */
[----:B------:R-:W-:Y:S02]  /*1010*/  FSEL R22, R22, RZ, P0 ;  /* 0x000000ff16167208 */ /* 0x000fe40000000000 */
[----:B------:R-:W-:Y:S01]  /*1020*/  FSEL R23, R23, RZ, P0 ;  /* 0x000000ff17177208 */ /* 0x000fe20000000000 */
[----:B------:R-:W-:Y:S06]  /*1030*/  @P1 BRA `(.L_x_40) ;  /* 0x00000000001c1947 */ /* 0x000fec0003800000 */
[----:B------:R-:W-:Y:S01]  /*1040*/  LEA.HI R7, R6, R6, RZ, 0x1 ;  /* 0x0000000606077211 */ /* 0x000fe200078f08ff */
[----:B------:R-:W-:-:S03]  /*1050*/  IMAD.MOV.U32 R22, RZ, RZ, RZ ;  /* 0x000000ffff167224 */ /* 0x000fc600078e00ff */
[----:B------:R-:W-:-:S05]  /*1060*/  SHF.R.S32.HI R7, RZ, 0x1, R7 ;  /* 0x00000001ff077819 */ /* 0x000fca0000011407 */
[----:B------:R-:W-:Y:S02]  /*1070*/  IMAD.IADD R6, R6, 0x1, -R7 ;  /* 0x0000000106067824 */ /* 0x000fe400078e0a07 */
[----:B------:R-:W-:-:S03]  /*1080*/  IMAD R17, R7, 0x100000, R17 ;  /* 0x0010000007117824 */ /* 0x000fc600078e0211 */
[----:B------:R-:W-:-:S06]  /*1090*/  LEA R23, R6, 0x3ff00000, 0x14 ;  /* 0x3ff0000006177811 */ /* 0x000fcc00078ea0ff */
[----:B------:R-:W-:-:S11]  /*10a0*/  DMUL R22, R16, R22 ;  /* 0x0000001610167228 */ /* 0x000fd60000000000 */
.L_x_40:
[----:B------:R-:W-:Y:S01]  /*10b0*/  DFMA R6, R24, -UR4, R14 ;  /* 0x8000000418067c2b */ /* 0x000fe2000800000e */
[----:B------:R0:W-:Y:S01]  /*10c0*/  STG.E.64 desc[UR6][R12.64+-0x8], R22 ;  /* 0xfffff8160c007986 */ /* 0x0001e2000c101b06 */
[----:B------:R-:W-:Y:S01]  /*10d0*/  FSETP.GEU.AND P1, PT, |R15|, 4.1917929649353027344, PT ;  /* 0x4086232b0f00780b */ /* 0x000fe20003f2e200 */
[----:B------:R-:W-:Y:S01]  /*10e0*/  VIADD R0, R0, 0x2 ;  /* 0x0000000200007836 */ /* 0x000fe20000000000 */
[----:B------:R-:W-:-:S04]  /*10f0*/  DADD R20, R22, R20 ;  /* 0x0000000016147229 */ /* 0x000fc80000000014 */
[----:B------:R-:W-:Y:S01]  /*1100*/  DFMA R24, R24, -UR8, R6 ;  /* 0x8000000818187c2b */ /* 0x000fe20008000006 */
[----:B------:R-:W-:-:S07]  /*1110*/  ISETP.NE.AND P0, PT, R0, RZ, PT ;  /* 0x000000ff0000720c */ /* 0x000fce0003f05270 */
        /* <DEDUP_REMOVED lines=13> */
[----:B0-----:R-:W-:Y:S06]  /*11f0*/  @!P1 BRA `(.L_x_41) ;  /* 0x0000000000349947 */ /* 0x001fec0003800000 */
[----:B------:R-:W-:Y:S01]  /*1200*/  FSETP.GEU.AND P2, PT, |R15|, 4.2275390625, PT ;  /* 0x408748000f00780b */ /* 0x000fe20003f4e200 */
[C---:B------:R-:W-:Y:S02]  /*1210*/  DADD R4, R14.reuse, +INF ;  /* 0x7ff000000e047429 */ /* 0x040fe40000000000 */
[----:B------:R-:W-:-:S08]  /*1220*/  DSETP.GEU.AND P1, PT, R14, RZ, PT ;  /* 0x000000ff0e00722a */ /* 0x000fd00003f2e000 */
[----:B------:R-:W-:Y:S02]  /*1230*/  FSEL R4, R4, RZ, P1 ;  /* 0x000000ff04047208 */ /* 0x000fe40000800000 */
[----:B------:R-:W-:Y:S01]  /*1240*/  FSEL R5, R5, RZ, P1 ;  /* 0x000000ff05057208 */ /* 0x000fe20000800000 */
[----:B------:R-:W-:Y:S06]  /*1250*/  @P2 BRA `(.L_x_41) ;  /* 0x00000000001c2947 */ /* 0x000fec0003800000 */
[----:B------:R-:W-:-:S04]  /*1260*/  LEA.HI R4, R18, R18, RZ, 0x1 ;  /* 0x0000001212047211 */ /* 0x000fc800078f08ff */
[----:B------:R-:W-:-:S05]  /*1270*/  SHF.R.S32.HI R5, RZ, 0x1, R4 ;  /* 0x00000001ff057819 */ /* 0x000fca0000011404 */
[----:B------:R-:W-:Y:S02]  /*1280*/  IMAD.IADD R4, R18, 0x1, -R5 ;  /* 0x0000000112047824 */ /* 0x000fe400078e0a05 */
[----:B------:R-:W-:-:S03]  /*1290*/  IMAD R25, R5, 0x100000, R25 ;  /* 0x0010000005197824 */ /* 0x000fc600078e0219 */
[----:B------:R-:W-:Y:S01]  /*12a0*/  LEA R5, R4, 0x3ff00000, 0x14 ;  /* 0x3ff0000004057811 */ /* 0x000fe200078ea0ff */
[----:B------:R-:W-:-:S06]  /*12b0*/  IMAD.MOV.U32 R4, RZ, RZ, RZ ;  /* 0x000000ffff047224 */ /* 0x000fcc00078e00ff */
[----:B------:R-:W-:-:S11]  /*12c0*/  DMUL R4, R24, R4 ;  /* 0x0000000418047228 */ /* 0x000fd60000000000 */
.L_x_41:
[----:B------:R0:W-:Y:S01]  /*12d0*/  STG.E.64 desc[UR6][R12.64], R4 ;  /* 0x000000040c007986 */ /* 0x0001e2000c101b06 */
[----:B------:R-:W-:Y:S01]  /*12e0*/  IADD3 R6, P1, PT, R12, 0x10, RZ ;  /* 0x000000100c067810 */ /* 0x000fe20007f3e0ff */
[----:B------:R-:W-:-:S04]  /*12f0*/  DADD R20, R20, R4 ;  /* 0x0000000014147229 */ /* 0x000fc80000000004 */
[----:B------:R-:W-:Y:S01]  /*1300*/  IMAD.X R7, RZ, RZ, R13, P1 ;  /* 0x000000ffff077224 */ /* 0x000fe200008e060d */
[----:B------:R-:W-:Y:S07]  /*1310*/  @P0 BRA `(.L_x_42) ;  /* 0xfffffff8005c0947 */ /* 0x000fee000383ffff */
.L_x_39:
[----:B------:R-:W0:Y:S02]  /*1320*/  LDC R0, c[0x0][0x388] ;  /* 0x0000e200ff007b82 */ /* 0x000e240000000800 */
[----:B0-----:R-:W-:-:S04]  /*1330*/  LOP3.LUT R4, R0, 0x1, RZ, 0xc0, !PT ;  /* 0x0000000100047812 */ /* 0x001fc800078ec0ff */
[----:B------:R-:W-:-:S13]  /*1340*/  ISETP.NE.U32.AND P0, PT, R4, 0x1, PT ;  /* 0x000000010400780c */ /* 0x000fda0003f05070 */
[----:B------:R-:W-:Y:S05]  /*1350*/  @P0 BRA `(.L_x_38) ;  /* 0x0000000400080947 */ /* 0x000fea0003800000 */
[----:B------:R-:W0:Y:S01]  /*1360*/  LDC.64 R4, c[0x0][0x380] ;  /* 0x0000e000ff047b82 */ /* 0x000e220000000a00 */
[----:B------:R-:W-:-:S04]  /*1370*/  IMAD.IADD R3, R2, 0x1, R3 ;  /* 0x0000000102037824 */ /* 0x000fc800078e0203 */
[----:B0-----:R-:W-:-:S05]  /*1380*/  IMAD.WIDE.U32 R4, R3, 0x8, R4 ;  /* 0x0000000803047825 */ /* 0x001fca00078e0004 */
[----:B------:R-:W2:Y:S01]  /*1390*/  LDG.E.64 R6, desc[UR6][R4.64] ;  /* 0x0000000604067981 */ /* 0x000ea2000c1e1b00 */
[----:B------:R-:W-:Y:S01]  /*13a0*/  UMOV UR4, 0xfefa39ef ;  /* 0xfefa39ef00047882 */ /* 0x000fe20000000000 */
[----:B------:R-:W-:Y:S01]  /*13b0*/  UMOV UR5, 0x3fe62e42 ;  /* 0x3fe62e4200057882 */ /* 0x000fe20000000000 */
[----:B--2--5:R-:W-:Y:S01]  /*13c0*/  DADD R10, R6, -R10 ;  /* 0x00000000060a7229 */ /* 0x024fe2000000080a */
[----:B------:R-:W-:Y:S02]  /*13d0*/  IMAD.MOV.U32 R6, RZ, RZ, 0x652b82fe ;  /* 0x652b82feff067424 */ /* 0x000fe400078e00ff */
[----:B------:R-:W-:-:S06]  /*13e0*/  IMAD.MOV.U32 R7, RZ, RZ, 0x3ff71547 ;  /* 0x3ff71547ff077424 */ /* 0x000fcc00078e00ff */
[----:B------:R-:W-:Y:S01]  /*13f0*/  DFMA R6, R10, R6, 6.75539944105574400000e+15 ;  /* 0x433800000a06742b */ /* 0x000fe20000000006 */
[----:B------:R-:W-:-:S07]  /*1400*/  FSETP.GEU.AND P0, PT, |R11|, 4.1917929649353027344, PT ;  /* 0x4086232b0b00780b */ /* 0x000fce0003f0e200 */
[----:B------:R-:W-:-:S08]  /*1410*/  DADD R8, R6, -6.75539944105574400000e+15 ;  /* 0xc338000006087429 */ /* 0x000fd00000000000 */
[----:B------:R-:W-:Y:S01]  /*1420*/  DFMA R12, R8, -UR4, R10 ;  /* 0x80000004080c7c2b */ /* 0x000fe2000800000a */
[----:B------:R-:W-:Y:S01]  /*1430*/  UMOV UR4, 0x3b39803f ;  /* 0x3b39803f00047882 */ /* 0x000fe20000000000 */
[----:B------:R-:W-:-:S06]  /*1440*/  UMOV UR5, 0x3c7abc9e ;  /* 0x3c7abc9e00057882 */ /* 0x000fcc0000000000 */
[----:B------:R-:W-:Y:S01]  /*1450*/  DFMA R8, R8, -UR4, R12 ;  /* 0x8000000408087c2b */ /* 0x000fe2000800000c */
[----:B------:R-:W-:Y:S01]  /*1460*/  UMOV UR4, 0x69ce2bdf ;  /* 0x69ce2bdf00047882 */ /* 0x000fe20000000000 */
[----:B------:R-:W-:Y:S01]  /*1470*/  IMAD.MOV.U32 R12, RZ, RZ, -0x35dec16 ;  /* 0xfca213eaff0c7424 */ /* 0x000fe200078e00ff */
[----:B------:R-:W-:Y:S01]  /*1480*/  UMOV UR5, 0x3e5ade15 ;  /* 0x3e5ade1500057882 */ /* 0x000fe20000000000 */
[----:B------:R-:W-:-:S06]  /*1490*/  IMAD.MOV.U32 R13, RZ, RZ, 0x3e928af3 ;  /* 0x3e928af3ff0d7424 */ /* 0x000fcc00078e00ff */
[----:B------:R-:W-:Y:S01]  /*14a0*/  DFMA R12, R8, UR4, R12 ;  /* 0x00000004080c7c2b */ /* 0x000fe2000800000c */
[----:B------:R-:W-:Y:S01]  /*14b0*/  UMOV UR4, 0x62401315 ;  /* 0x6240131500047882 */ /* 0x000fe20000000000 */
[----:B------:R-:W-:-:S06]  /*14c0*/  UMOV UR5, 0x3ec71dee ;  /* 0x3ec71dee00057882 */ /* 0x000fcc0000000000 */
[----:B------:R-:W-:Y:S01]  /*14d0*/  DFMA R12, R8, R12, UR4 ;  /* 0x00000004080c7e2b */ /* 0x000fe2000800000c */
        /* <DEDUP_REMOVED lines=33> */
[----:B------:R-:W-:-:S03]  /*16f0*/  IMAD.MOV.U32 R8, RZ, RZ, R12 ;  /* 0x000000ffff087224 */ /* 0x000fc600078e000c */
[----:B------:R-:W-:-:S05]  /*1700*/  SHF.R.S32.HI R3, RZ, 0x1, R3 ;  /* 0x00000001ff037819 */ /* 0x000fca0000011403 */
[----:B------:R-:W-:Y:S02]  /*1710*/  IMAD.IADD R6, R6, 0x1, -R3 ;  /* 0x0000000106067824 */ /* 0x000fe400078e0a03 */
[----:B------:R-:W-:-:S03]  /*1720*/  IMAD R9, R3, 0x100000, R13 ;  /* 0x0010000003097824 */ /* 0x000fc600078e020d */
[----:B------:R-:W-:Y:S01]  /*1730*/  LEA R7, R6, 0x3ff00000, 0x14 ;  /* 0x3ff0000006077811 */ /* 0x000fe200078ea0ff */
[----:B------:R-:W-:-:S06]  /*1740*/  IMAD.MOV.U32 R6, RZ, RZ, RZ ;  /* 0x000000ffff067224 */ /* 0x000fcc00078e00ff */
[----:B------:R-:W-:-:S11]  /*1750*/  DMUL R8, R8, R6 ;  /* 0x0000000608087228 */ /* 0x000fd60000000000 */
.L_x_43:
[----:B------:R0:W-:Y:S01]  /*1760*/  STG.E.64 desc[UR6][R4.64], R8 ;  /* 0x0000000804007986 */ /* 0x0001e2000c101b06 */
[----:B------:R-:W-:-:S11]  /*1770*/  DADD R20, R20, R8 ;  /* 0x0000000014147229 */ /* 0x000fd60000000008 */
.L_x_38:
[----:B------:R-:W-:-:S13]  /*1780*/  ISETP.GE.AND P0, PT, R0, 0x1, PT ;  /* 0x000000010000780c */ /* 0x000fda0003f06270 */
[----:B------:R-:W-:Y:S05]  /*1790*/  @!P0 EXIT ;  /* 0x000000000000894d */ /* 0x000fea0003800000 */
[C---:B------:R-:W-:Y:S01]  /*17a0*/  ISETP.GE.U32.AND P0, PT, R0.reuse, 0x10, PT ;  /* 0x000000100000780c */ /* 0x040fe20003f06070 */
[----:B------:R-:W-:Y:S01]  /*17b0*/  IMAD.MOV.U32 R3, RZ, RZ, RZ ;  /* 0x000000ffff037224 */ /* 0x000fe200078e00ff */
[----:B------:R-:W-:-:S11]  /*17c0*/  LOP3.LUT R18, R0, 0xf, RZ, 0xc0, !PT ;  /* 0x0000000f00127812 */ /* 0x000fd600078ec0ff */
[----:B------:R-:W-:Y:S05]  /*17d0*/  @!P0 BRA `(.L_x_44) ;  /* 0x0000001400748947 */ /* 0x000fea0003800000 */
[----:B0-----:R-:W0:Y:S01]  /*17e0*/  LDC.64 R4, c[0x0][0x380] ;  /* 0x0000e000ff047b82 */ /* 0x001e220000000a00 */
[----:B------:R-:W-:-:S05]  /*17f0*/  LOP3.LUT R3, R0, 0x7ffffff0, RZ, 0xc0, !PT ;  /* 0x7ffffff000037812 */ /* 0x000fca00078ec0ff */
[----:B------:R-:W-:Y:S02]  /*1800*/  IMAD.MOV R19, RZ, RZ, -R3 ;  /* 0x000000ffff137224 */ /* 0x000fe400078e0a03 */
[----:B0-----:R-:W-:-:S03]  /*1810*/  IMAD.WIDE.U32 R4, R2, 0x8, R4 ;  /* 0x0000000802047825 */ /* 0x001fc600078e0004 */
[----:B------:R-:W-:-:S05]  /*1820*/  IADD3 R4, P0, PT, R4, 0x40, RZ ;  /* 0x0000004004047810 */ /* 0x000fca0007f1e0ff */
[----:B------:R-:W-:-:S08]  /*1830*/  IMAD.X R5, RZ, RZ, R5, P0 ;  /* 0x000000ffff057224 */ /* 0x000fd000000e0605 */
.L_x_61:
[----:B-1----:R-:W-:Y:S02]  /*1840*/  IMAD.MOV.U32 R16, RZ, RZ, R4 ;  /* 0x000000ffff107224 */ /* 0x002fe400078e0004 */
[----:B------:R-:W-:-:S05]  /*1850*/  IMAD.MOV.U32 R17, RZ, RZ, R5 ;  /* 0x000000ffff117224 */ /* 0x000fca00078e0005 */
[----:B-----5:R-:W2:Y:S01]  /*1860*/  LDG.E.64 R10, desc[UR6][R16.64+-0x40] ;  /* 0xffffc006100a7981 */ /* 0x020ea2000c1e1b00 */
[----:B------:R-:W0:Y:S01]  /*1870*/  MUFU.RCP64H R5, R21 ;  /* 0x0000001500057308 */ /* 0x000e220000001800 */
[----:B------:R-:W-:Y:S02]  /*1880*/  IMAD.MOV.U32 R4, RZ, RZ, 0x1 ;  /* 0x00000001ff047424 */ /* 0x000fe400078e00ff */
[----:B------:R-:W-:-:S05]  /*1890*/  VIADD R19, R19, 0x10 ;  /* 0x0000001013137836 */ /* 0x000fca0000000000 */
[----:B------:R-:W-:Y:S01]  /*18a0*/  ISETP.NE.AND P1, PT, R19, RZ, PT ;  /* 0x000000ff1300720c */ /* 0x000fe20003f25270 */
[----:B0-----:R-:W-:-:S08]  /*18b0*/  DFMA R6, R4, -R20, 1 ;  /* 0x3ff000000406742b */ /* 0x001fd00000000814 */
[----:B------:R-:W-:-:S08]  /*18c0*/  DFMA R6, R6, R6, R6 ;  /* 0x000000060606722b */ /* 0x000fd00000000006 */
[----:B------:R-:W-:-:S08]  /*18d0*/  DFMA R6, R4, R6, R4 ;  /* 0x000000060406722b */ /* 0x000fd00000000004 */
[----:B------:R-:W-:-:S08]  /*18e0*/  DFMA R4, R6, -R20, 1 ;  /* 0x3ff000000604742b */ /* 0x000fd00000000814 */
[----:B------:R-:W-:-:S08]  /*18f0*/  DFMA R4, R6, R4, R6 ;  /* 0x000000040604722b */ /* 0x000fd00000000006 */
[----:B--2---:R-:W-:Y:S01]  /*1900*/  DMUL R6, R10, R4 ;  /* 0x000000040a067228 */ /* 0x004fe20000000000 */
[----:B------:R-:W-:-:S07]  /*1910*/  FSETP.GEU.AND P2, PT, |R11|, 6.5827683646048100446e-37, PT ;  /* 0x036000000b00780b */ /* 0x000fce0003f4e200 */
[----:B------:R-:W-:-:S08]  /*1920*/  DFMA R8, R6, -R20, R10 ;  /* 0x800000140608722b */ /* 0x000fd0000000000a */
[----:B------:R-:W-:-:S10]  /*1930*/  DFMA R4, R4, R8, R6 ;  /* 0x000000080404722b */ /* 0x000fd40000000006 */
[----:B------:R-:W-:-:S05]  /*1940*/  FFMA R0, RZ, R21, R5 ;  /* 0x00000015ff007223 */ /* 0x000fca0000000005 */
[----:B------:R-:W-:-:S13]  /*1950*/  FSETP.GT.AND P0, PT, |R0|, 1.469367938527859385e-39, PT ;  /* 0x001000000000780b */ /* 0x000fda0003f04200 */
[----:B------:R-:W-:Y:S05]  /*1960*/  @P0 BRA P2, `(.L_x_45) ;  /* 0x0000000000180947 */ /* 0x000fea0001000000 */
[----:B------:R-:W-:Y:S01]  /*1970*/  IMAD.MOV.U32 R12, RZ, RZ, R20 ;  /* 0x000000ffff0c7224 */ /* 0x000fe200078e0014 */
[----:B------:R-:W-:Y:S01]  /*1980*/  MOV R0, 0x19b0 ;  /* 0x000019b000007802 */ /* 0x000fe20000000f00 */
[----:B------:R-:W-:-:S07]  /*1990*/  IMAD.MOV.U32 R13, RZ, RZ, R21 ;  /* 0x000000ffff0d7224 */ /* 0x000fce00078e0015 */
[----:B------:R-:W-:Y:S05]  /*19a0*/  CALL.REL.NOINC `($__internal_2_$__cuda_sm20_div_rn_f64_full) ;  /* 0x0000002800007944 */ /* 0x000fea0003c00000 */
[----:B------:R-:W-:Y:S02]  /*19b0*/  IMAD.MOV.U32 R4, RZ, RZ, R6 ;  /* 0x000000ffff047224 */ /* 0x000fe400078e0006 */
[----:B------:R-:W-:-:S07]  /*19c0*/  IMAD.MOV.U32 R5, RZ, RZ, R7 ;  /* 0x000000ffff057224 */ /* 0x000fce00078e0007 */
.L_x_45:
[----:B------:R-:W2:Y:S01]  /*19d0*/  LDG.E.64 R10, desc[UR6][R16.64+-0x38] ;  /* 0xffffc806100a7981 */ /* 0x000ea2000c1e1b00 */
[----:B------:R-:W0:Y:S01]  /*19e0*/  MUFU.RCP64H R7, R21 ;  /* 0x0000001500077308 */ /* 0x000e220000001800 */
[----:B------:R-:W-:Y:S02]  /*19f0*/  IMAD.MOV.U32 R6, RZ, RZ, 0x1 ;  /* 0x00000001ff067424 */ /* 0x000fe400078e00ff */
[----:B------:R1:W-:Y:S04]  /*1a00*/  STG.E.64 desc[UR6][R16.64+-0x40], R4 ;  /* 0xffffc00410007986 */ /* 0x0003e8000c101b06 */
        /* <DEDUP_REMOVED lines=11> */
[----:B-1----:R-:W-:Y:S05]  /*1ac0*/  @P0 BRA P2, `(.L_x_46) ;  /* 0x0000000000100947 */ /* 0x002fea0001000000 */
[----:B------:R-:W-:Y:S01]  /*1ad0*/  IMAD.MOV.U32 R12, RZ, RZ, R20 ;  /* 0x000000ffff0c7224 */ /* 0x000fe200078e0014 */
[----:B------:R-:W-:Y:S01]  /*1ae0*/  MOV R0, 0x1b10 ;  /* 0x00001b1000007802 */ /* 0x000fe20000000f00 */
[----:B------:R-:W-:-:S07]  /*1af0*/  IMAD.MOV.U32 R13, RZ, RZ, R21 ;  /* 0x000000ffff0d7224 */ /* 0x000fce00078e0015 */
[----:B------:R-:W-:Y:S05]  /*1b00*/  CALL.REL.NOINC `($__internal_2_$__cuda_sm20_div_rn_f64_full) ;  /* 0x0000002400a87944 */ /* 0x000fea0003c00000 */
.L_x_46:
        /* <DEDUP_REMOVED lines=20> */
[----:B------:R-:W-:Y:S02]  /*1c50*/  IMAD.MOV.U32 R4, RZ, RZ, R6 ;  /* 0x000000ffff047224 */ /* 0x000fe400078e0006 */
[----:B------:R-:W-:-:S07]  /*1c60*/  IMAD.MOV.U32 R5, RZ, RZ, R7 ;  /* 0x000000ffff057224 */ /* 0x000fce00078e0007 */
.L_x_47:
        /* <DEDUP_REMOVED lines=20> */
.L_x_48:
        /* <DEDUP_REMOVED lines=22> */
.L_x_49:
        /* <DEDUP_REMOVED lines=20> */
.L_x_50:
        /* <DEDUP_REMOVED lines=22> */
.L_x_51:
        /* <DEDUP_REMOVED lines=20> */
.L_x_52:
        /* <DEDUP_REMOVED lines=22> */
.L_x_53:
        /* <DEDUP_REMOVED lines=20> */
.L_x_54:
        /* <DEDUP_REMOVED lines=22> */
.L_x_55:
        /* <DEDUP_REMOVED lines=20> */
.L_x_56:
        /* <DEDUP_REMOVED lines=22> */
.L_x_57:
        /* <DEDUP_REMOVED lines=20> */
.L_x_58:
        /* <DEDUP_REMOVED lines=22> */
.L_x_59:
        /* <DEDUP_REMOVED lines=20> */
.L_x_60:
[----:B------:R1:W-:Y:S01]  /*2d70*/  STG.E.64 desc[UR6][R16.64+0x38], R6 ;  /* 0x0000380610007986 */ /* 0x0003e2000c101b06 */
[----:B------:R-:W-:-:S05]  /*2d80*/  IADD3 R4, P0, PT, R16, 0x80, RZ ;  /* 0x0000008010047810 */ /* 0x000fca0007f1e0ff */
[----:B------:R-:W-:Y:S01]  /*2d90*/  IMAD.X R5, RZ, RZ, R17, P0 ;  /* 0x000000ffff057224 */ /* 0x000fe200000e0611 */
[----:B------:R-:W-:Y:S07]  /*2da0*/  @P1 BRA `(.L_x_61) ;  /* 0xffffffe800a41947 */ /* 0x000fee000383ffff */
.L_x_44:
[----:B------:R-:W-:-:S13]  /*2db0*/  ISETP.NE.AND P0, PT, R18, RZ, PT ;  /* 0x000000ff1200720c */ /* 0x000fda0003f05270 */
[----:B------:R-:W-:Y:S05]  /*2dc0*/  @!P0 EXIT ;  /* 0x000000000000894d */ /* 0x000fea0003800000 */
[----:B------:R-:W2:Y:S01]  /*2dd0*/  LDCU UR4, c[0x0][0x388] ;  /* 0x00007100ff0477ac */ /* 0x000ea20008000800 */
[----:B------:R-:W-:Y:S01]  /*2de0*/  ISETP.GE.U32.AND P0, PT, R18, 0x8, PT ;  /* 0x000000081200780c */ /* 0x000fe20003f06070 */
[----:B--2---:R-:W-:-:S12]  /*2df0*/  ULOP3.LUT UR4, UR4, 0x7, URZ, 0xc0, !UPT ;  /* 0x0000000704047892 */ /* 0x004fd8000f8ec0ff */
[----:B------:R-:W-:Y:S05]  /*2e00*/  @!P0 BRA `(.L_x_62) ;  /* 0x0000000800cc8947 */ /* 0x000fea0003800000 */
[----:B------:R-:W2:Y:S01]  /*2e10*/  LDC.64 R18, c[0x0][0x380] ;  /* 0x0000e000ff127b82 */ /* 0x000ea20000000a00 */
[----:B0-----:R-:W-:-:S04]  /*2e20*/  IMAD.IADD R5, R2, 0x1, R3 ;  /* 0x0000000102057824 */ /* 0x001fc800078e0203 */
[----:B--2---:R-:W-:-:S05]  /*2e30*/  IMAD.WIDE.U32 R18, R5, 0x8, R18 ;  /* 0x0000000805127825 */ /* 0x004fca00078e0012 */
[----:B-----5:R-:W2:Y:S01]  /*2e40*/  LDG.E.64 R10, desc[UR6][R18.64] ;  /* 0x00000006120a7981 */ /* 0x020ea2000c1e1b00 */
[----:B------:R-:W1:Y:S01]  /*2e50*/  MUFU.RCP64H R5, R21 ;  /* 0x0000001500057308 */ /* 0x000e620000001800 */
[----:B------:R-:W-:-:S06]  /*2e60*/  IMAD.MOV.U32 R4, RZ, RZ, 0x1 ;  /* 0x00000001ff047424 */ /* 0x000fcc00078e00ff */
[----:B-1----:R-:W-:-:S08]  /*2e70*/  DFMA R6, R4, -R20, 1 ;  /* 0x3ff000000406742b */ /* 0x002fd00000000814 */
        /* <DEDUP_REMOVED lines=17> */
.L_x_63:
[----:B------:R-:W0:Y:S01]  /*2f90*/  LDC.64 R16, c[0x0][0x380] ;  /* 0x0000e000ff107b82 */ /* 0x000e220000000a00 */
[----:B------:R-:W-:Y:S01]  /*2fa0*/  IADD3 R0, P0, PT, R2, R3, RZ ;  /* 0x0000000302007210 */ /* 0x000fe20007f1e0ff */
[----:B------:R1:W-:Y:S04]  /*2fb0*/  STG.E.64 desc[UR6][R18.64], R4 ;  /* 0x0000000412007986 */ /* 0x0003e8000c101b06 */
[----:B------:R-:W-:Y:S01]  /*2fc0*/  IMAD.X R6, RZ, RZ, RZ, P0 ;  /* 0x000000ffff067224 */ /* 0x000fe200000e06ff */
[----:B0-----:R-:W-:-:S04]  /*2fd0*/  LEA R16, P0, R0, R16, 0x3 ;  /* 0x0000001000107211 */ /* 0x001fc800078018ff */
[----:B------:R-:W-:-:S05]  /*2fe0*/  LEA.HI.X R17, R0, R17, R6, 0x3, P0 ;  /* 0x0000001100117211 */ /* 0x000fca00000f1c06 */
[----:B------:R-:W2:Y:S01]  /*2ff0*/  LDG.E.64 R10, desc[UR6][R16.64+0x8] ;  /* 0x00000806100a7981 */ /* 0x000ea2000c1e1b00 */
[----:B------:R-:W0:Y:S01]  /*3000*/  MUFU.RCP64H R7, R21 ;  /* 0x0000001500077308 */ /* 0x000e220000001800 */
[----:B------:R-:W-:-:S06]  /*3010*/  IMAD.MOV.U32 R6, RZ, RZ, 0x1 ;  /* 0x00000001ff067424 */ /* 0x000fcc00078e00ff */
        /* <DEDUP_REMOVED lines=8> */
[----:B-1----:R-:W-:-:S10]  /*30a0*/  DFMA R4, R12, R8, R6 ;  /* 0x000000080c04722b */ /* 0x002fd40000000006 */
        /* <DEDUP_REMOVED lines=9> */
.L_x_64:
        /* <DEDUP_REMOVED lines=20> */
.L_x_65:
        /* <DEDUP_REMOVED lines=22> */
.L_x_66:
        /* <DEDUP_REMOVED lines=20> */
.L_x_67:
        /* <DEDUP_REMOVED lines=22> */
.L_x_68:
        /* <DEDUP_REMOVED lines=20> */
.L_x_69:
        /* <DEDUP_REMOVED lines=22> */
.L_x_70:
[----:B------:R2:W-:Y:S01]  /*3920*/  STG.E.64 desc[UR6][R16.64+0x38], R4 ;  /* 0x0000380410007986 */ /* 0x0005e2000c101b06 */
[----:B------:R-:W-:-:S07]  /*3930*/  VIADD R3, R3, 0x8 ;  /* 0x0000000803037836 */ /* 0x000fce0000000000 */
.L_x_62:
[----:B------:R-:W-:-:S13]  /*3940*/  ISETP.NE.AND P0, PT, RZ, UR4, PT ;  /* 0x00000004ff007c0c */ /* 0x000fda000bf05270 */
[----:B------:R-:W-:Y:S05]  /*3950*/  @!P0 EXIT ;  /* 0x000000000000894d */ /* 0x000fea0003800000 */
[----:B------:R-:W3:Y:S01]  /*3960*/  LDCU UR5, c[0x0][0x388] ;  /* 0x00007100ff0577ac */ /* 0x000ee20008000800 */
[----:B------:R-:W-:Y:S02]  /*3970*/  UISETP.GE.U32.AND UP0, UPT, UR4, 0x4, UPT ;  /* 0x000000040400788c */ /* 0x000fe4000bf06070 */
[----:B---3--:R-:W-:-:S07]  /*3980*/  ULOP3.LUT UR5, UR5, 0x3, URZ, 0xc0, !UPT ;  /* 0x0000000305057892 */ /* 0x008fce000f8ec0ff */
[----:B------:R-:W-:Y:S05]  /*3990*/  BRA.U !UP0, `(.L_x_71) ;  /* 0x00000005087c7547 */ /* 0x000fea000b800000 */
[----:B------:R-:W3:Y:S01]  /*39a0*/  LDC.64 R18, c[0x0][0x380] ;  /* 0x0000e000ff127b82 */ /* 0x000ee20000000a00 */
[----:B0-2---:R-:W-:-:S04]  /*39b0*/  IMAD.IADD R5, R2, 0x1, R3 ;  /* 0x0000000102057824 */ /* 0x005fc800078e0203 */
[----:B---3--:R-:W-:-:S05]  /*39c0*/  IMAD.WIDE.U32 R18, R5, 0x8, R18 ;  /* 0x0000000805127825 */ /* 0x008fca00078e0012 */
        /* <DEDUP_REMOVED lines=21> */
.L_x_72:
        /* <DEDUP_REMOVED lines=27> */
.L_x_73:
        /* <DEDUP_REMOVED lines=20> */
.L_x_74:
        /* <DEDUP_REMOVED lines=22> */
.L_x_75:
[----:B------:R3:W-:Y:S01]  /*3f70*/  STG.E.64 desc[UR6][R16.64+0x18], R4 ;  /* 0x0000180410007986 */ /* 0x0007e2000c101b06 */
[----:B------:R-:W-:-:S07]  /*3f80*/  VIADD R3, R3, 0x4 ;  /* 0x0000000403037836 */ /* 0x000fce0000000000 */
.L_x_71:
[----:B------:R-:W-:-:S13]  /*3f90*/  ISETP.NE.AND P0, PT, RZ, UR5, PT ;  /* 0x00000005ff007c0c */ /* 0x000fda000bf05270 */
[----:B------:R-:W-:Y:S05]  /*3fa0*/  @!P0 EXIT ;  /* 0x000000000000894d */ /* 0x000fea0003800000 */
[----:B0-23--:R-:W0:Y:S01]  /*3fb0*/  LDC.64 R4, c[0x0][0x380] ;  /* 0x0000e000ff047b82 */ /* 0x00de220000000a00 */
[----:B------:R-:W-:Y:S01]  /*3fc0*/  IMAD.IADD R3, R2, 0x1, R3 ;  /* 0x0000000102037824 */ /* 0x000fe200078e0203 */
[----:B------:R-:W-:-:S03]  /*3fd0*/  UIADD3 UR4, UPT, UPT, -UR5, URZ, URZ ;  /* 0x000000ff05047290 */ /* 0x000fc6000fffe1ff */
[----:B0-----:R-:W-:-:S09]  /*3fe0*/  IMAD.WIDE.U32 R2, R3, 0x8, R4 ;  /* 0x0000000803027825 */ /* 0x001fd200078e0004 */
.L_x_77:
[----:B-----5:R-:W2:Y:S01]  /*3ff0*/  LDG.E.64 R10, desc[UR6][R2.64] ;  /* 0x00000006020a7981 */ /* 0x020ea2000c1e1b00 */
[----:B------:R-:W1:Y:S01]  /*4000*/  MUFU.RCP64H R5, R21 ;  /* 0x0000001500057308 */ /* 0x000e620000001800 */
[----:B------:R-:W-:Y:S01]  /*4010*/  IMAD.MOV.U32 R4, RZ, RZ, 0x1 ;  /* 0x00000001ff047424 */ /* 0x000fe200078e00ff */
[----:B------:R-:W-:-:S04]  /*4020*/  UIADD3 UR4, UPT, UPT, UR4, 0x1, URZ ;  /* 0x0000000104047890 */ /* 0x000fc8000fffe0ff */
[----:B------:R-:W-:Y:S01]  /*4030*/  UISETP.NE.AND UP0, UPT, UR4, URZ, UPT ;  /* 0x000000ff0400728c */ /* 0x000fe2000bf05270 */
        /* <DEDUP_REMOVED lines=18> */
.L_x_76:
[----:B------:R0:W-:Y:S02]  /*4160*/  STG.E.64 desc[UR6][R2.64], R4 ;  /* 0x0000000402007986 */ /* 0x0001e4000c101b06 */
[----:B0-----:R-:W-:-:S05]  /*4170*/  IADD3 R2, P0, PT, R2, 0x8, RZ ;  /* 0x0000000802027810 */ /* 0x001fca0007f1e0ff */
[----:B------:R-:W-:Y:S01]  /*4180*/  IMAD.X R3, RZ, RZ, R3, P0 ;  /* 0x000000ffff037224 */ /* 0x000fe200000e0603 */
[----:B------:R-:W-:Y:S07]  /*4190*/  BRA.U UP0, `(.L_x_77) ;  /* 0xfffffffd00947547 */ /* 0x000fee000b83ffff */
[----:B------:R-:W-:Y:S05]  /*41a0*/  EXIT ;  /* 0x000000000000794d */ /* 0x000fea0003800000 */
        .weak           $__internal_2_$__cuda_sm20_div_rn_f64_full
        .type           $__internal_2_$__cuda_sm20_div_rn_f64_full,@function
        .size           $__internal_2_$__cuda_sm20_div_rn_f64_full,(.L_x_94 - $__internal_2_$__cuda_sm20_div_rn_f64_full)
$__internal_2_$__cuda_sm20_div_rn_f64_full:
[C---:B------:R-:W-:Y:S01]  /*41b0*/  FSETP.GEU.AND P0, PT, |R13|.reuse, 1.469367938527859385e-39, PT ;  /* 0x001000000d00780b */ /* 0x040fe20003f0e200 */
[----:B------:R-:W-:Y:S01]  /*41c0*/  IMAD.MOV.U32 R4, RZ, RZ, 0x1 ;  /* 0x00000001ff047424 */ /* 0x000fe200078e00ff */
[C---:B------:R-:W-:Y:S01]  /*41d0*/  LOP3.LUT R14, R13.reuse, 0x800fffff, RZ, 0xc0, !PT ;  /* 0x800fffff0d0e7812 */ /* 0x040fe200078ec0ff */
[----:B------:R-:W-:Y:S01]  /*41e0*/  IMAD.MOV.U32 R8, RZ, RZ, R10 ;  /* 0x000000ffff087224 */ /* 0x000fe200078e000a */
[----:B------:R-:W-:Y:S02]  /*41f0*/  LOP3.LUT R24, R13, 0x7ff00000, RZ, 0xc0, !PT ;  /* 0x7ff000000d187812 */ /* 0x000fe400078ec0ff */
[----:B------:R-:W-:Y:S01]  /*4200*/  LOP3.LUT R15, R14, 0x3ff00000, RZ, 0xfc, !PT ;  /* 0x3ff000000e0f7812 */ /* 0x000fe200078efcff */
[----:B------:R-:W-:-:S06]  /*4210*/  IMAD.MOV.U32 R14, RZ, RZ, R12 ;  /* 0x000000ffff0e7224 */ /* 0x000fcc00078e000c */
[----:B------:R-:W-:-:S06]  /*4220*/  @!P0 DMUL R14, R12, 8.98846567431157953865e+307 ;  /* 0x7fe000000c0e8828 */ /* 0x000fcc0000000000 */
[----:B------:R-:W0:Y:S02]  /*4230*/  MUFU.RCP64H R5, R15 ;  /* 0x0000000f00057308 */ /* 0x000e240000001800 */
[----:B0-----:R-:W-:-:S08]  /*4240*/  DFMA R22, R4, -R14, 1 ;  /* 0x3ff000000416742b */ /* 0x001fd0000000080e */
[----:B------:R-:W-:-:S08]  /*4250*/  DFMA R22, R22, R22, R22 ;  /* 0x000000161616722b */ /* 0x000fd00000000016 */
[----:B------:R-:W-:Y:S01]  /*4260*/  DFMA R22, R4, R22, R4 ;  /* 0x000000160416722b */ /* 0x000fe20000000004 */
[----:B------:R-:W-:Y:S01]  /*4270*/  LOP3.LUT R5, R11, 0x7ff00000, RZ, 0xc0, !PT ;  /* 0x7ff000000b057812 */ /* 0x000fe200078ec0ff */
[----:B------:R-:W-:-:S03]  /*4280*/  IMAD.MOV.U32 R4, RZ, RZ, 0x1ca00000 ;  /* 0x1ca00000ff047424 */ /* 0x000fc600078e00ff */
[----:B------:R-:W-:-:S03]  /*4290*/  ISETP.GE.U32.AND P2, PT, R5, R24, PT ;  /* 0x000000180500720c */ /* 0x000fc60003f46070 */
[----:B------:R-:W-:Y:S01]  /*42a0*/  DFMA R6, R22, -R14, 1 ;  /* 0x3ff000001606742b */ /* 0x000fe2000000080e */
[----:B------:R-:W-:Y:S02]  /*42b0*/  SEL R9, R4, 0x63400000, !P2 ;  /* 0x6340000004097807 */ /* 0x000fe40005000000 */
[----:B------:R-:W-:Y:S02]  /*42c0*/  FSETP.GEU.AND P2, PT, |R11|, 1.469367938527859385e-39, PT ;  /* 0x001000000b00780b */ /* 0x000fe40003f4e200 */
[----:B------:R-:W-:-:S03]  /*42d0*/  LOP3.LUT R9, R9, 0x800fffff, R11, 0xf8, !PT ;  /* 0x800fffff09097812 */ /* 0x000fc600078ef80b */
[----:B------:R-:W-:-:S08]  /*42e0*/  DFMA R6, R22, R6, R22 ;  /* 0x000000061606722b */ /* 0x000fd00000000016 */
[----:B------:R-:W-:Y:S05]  /*42f0*/  @P2 BRA `(.L_x_78) ;  /* 0x0000000000202947 */ /* 0x000fea0003800000 */
[----:B------:R-:W-:-:S04]  /*4300*/  LOP3.LUT R22, R13, 0x7ff00000, RZ, 0xc0, !PT ;  /* 0x7ff000000d167812 */ /* 0x000fc800078ec0ff */
[----:B------:R-:W-:Y:S01]  /*4310*/  ISETP.GE.U32.AND P2, PT, R5, R22, PT ;  /* 0x000000160500720c */ /* 0x000fe20003f46070 */
[----:B------:R-:W-:-:S03]  /*4320*/  IMAD.MOV.U32 R22, RZ, RZ, RZ ;  /* 0x000000ffff167224 */ /* 0x000fc600078e00ff */
[----:B------:R-:W-:-:S04]  /*4330*/  SEL R5, R4, 0x63400000, !P2 ;  /* 0x6340000004057807 */ /* 0x000fc80005000000 */
[----:B------:R-:W-:-:S04]  /*4340*/  LOP3.LUT R5, R5, 0x80000000, R11, 0xf8, !PT ;  /* 0x8000000005057812 */ /* 0x000fc800078ef80b */
[----:B------:R-:W-:-:S06]  /*4350*/  LOP3.LUT R23, R5, 0x100000, RZ, 0xfc, !PT ;  /* 0x0010000005177812 */ /* 0x000fcc00078efcff */
[----:B------:R-:W-:-:S10]  /*4360*/  DFMA R8, R8, 2, -R22 ;  /* 0x400000000808782b */ /* 0x000fd40000000816 */
[----:B------:R-:W-:-:S07]  /*4370*/  LOP3.LUT R5, R9, 0x7ff00000, RZ, 0xc0, !PT ;  /* 0x7ff0000009057812 */ /* 0x000fce00078ec0ff */
.L_x_78:
[----:B------:R-:W-:Y:S01]  /*4380*/  VIADD R25, R5, 0xffffffff ;  /* 0xffffffff05197836 */ /* 0x000fe20000000000 */
[----:B------:R-:W-:Y:S01]  /*4390*/  @!P0 LOP3.LUT R24, R15, 0x7ff00000, RZ, 0xc0, !PT ;  /* 0x7ff000000f188812 */ /* 0x000fe200078ec0ff */
[----:B------:R-:W-:-:S03]  /*43a0*/  DMUL R22, R6, R8 ;  /* 0x0000000806167228 */ /* 0x000fc60000000000 */
[----:B------:R-:W-:Y:S01]  /*43b0*/  ISETP.GT.U32.AND P0, PT, R25, 0x7feffffe, PT ;  /* 0x7feffffe1900780c */ /* 0x000fe20003f04070 */
[----:B------:R-:W-:-:S04]  /*43c0*/  VIADD R25, R24, 0xffffffff ;  /* 0xffffffff18197836 */ /* 0x000fc80000000000 */
[----:B------:R-:W-:Y:S01]  /*43d0*/  DFMA R26, R22, -R14, R8 ;  /* 0x8000000e161a722b */ /* 0x000fe20000000008 */
[----:B------:R-:W-:-:S07]  /*43e0*/  ISETP.GT.U32.OR P0, PT, R25, 0x7feffffe, P0 ;  /* 0x7feffffe1900780c */ /* 0x000fce0000704470 */
[----:B------:R-:W-:-:S06]  /*43f0*/  DFMA R6, R6, R26, R22 ;  /* 0x0000001a0606722b */ /* 0x000fcc0000000016 */
[----:B------:R-:W-:Y:S05]  /*4400*/  @P0 BRA `(.L_x_79) ;  /* 0x0000000000700947 */ /* 0x000fea0003800000 */
[----:B------:R-:W-:Y:S02]  /*4410*/  LOP3.LUT R10, R11, 0x7ff00000, RZ, 0xc0, !PT ;  /* 0x7ff000000b0a7812 */ /* 0x000fe400078ec0ff */
[----:B------:R-:W-:-:S04]  /*4420*/  LOP3.LUT R5, R13, 0x7ff00000, RZ, 0xc0, !PT ;  /* 0x7ff000000d057812 */ /* 0x000fc800078ec0ff */
[CC--:B------:R-:W-:Y:S02]  /*4430*/  VIADDMNMX R11, R10.reuse, -R5.reuse, 0xb9600000, !PT ;  /* 0xb96000000a0b7446 */ /* 0x0c0fe40007800905 */
[----:B------:R-:W-:Y:S01]  /*4440*/  ISETP.GE.U32.AND P0, PT, R10, R5, PT ;  /* 0x000000050a00720c */ /* 0x000fe20003f06070 */
[----:B------:R-:W-:Y:S01]  /*4450*/  IMAD.MOV.U32 R10, RZ, RZ, RZ ;  /* 0x000000ffff0a7224 */ /* 0x000fe200078e00ff */
[----:B------:R-:W-:Y:S02]  /*4460*/  VIMNMX R11, PT, PT, R11, 0x46a00000, PT ;  /* 0x46a000000b0b7848 */ /* 0x000fe40003fe0100 */
[----:B------:R-:W-:-:S05]  /*4470*/  SEL R4, R4, 0x63400000, !P0 ;  /* 0x6340000004047807 */ /* 0x000fca0004000000 */
[----:B------:R-:W-:-:S04]  /*4480*/  IMAD.IADD R4, R11, 0x1, -R4 ;  /* 0x000000010b047824 */ /* 0x000fc800078e0a04 */
[----:B------:R-:W-:-:S06]  /*4490*/  VIADD R11, R4, 0x7fe00000 ;  /* 0x7fe00000040b7836 */ /* 0x000fcc0000000000 */
        /* <DEDUP_REMOVED lines=9> */
[----:B------:R-:W-:Y:S01]  /*4530*/  IMAD.MOV R9, RZ, RZ, -R4 ;  /* 0x000000ffff097224 */ /* 0x000fe200078e0a04 */
[----:B------:R-:W-:Y:S01]  /*4540*/  IADD3 R5, PT, PT, -R4, -0x43300000, RZ ;  /* 0xbcd0000004057810 */ /* 0x000fe20007ffe1ff */
[----:B------:R-:W-:-:S06]  /*4550*/  IMAD.MOV.U32 R8, RZ, RZ, RZ ;  /* 0x000000ffff087224 */ /* 0x000fcc00078e00ff */
[----:B------:R-:W-:Y:S02]  /*4560*/  DFMA R8, R22, -R8, R6 ;  /* 0x800000081608722b */ /* 0x000fe40000000006 */
[----:B------:R-:W-:-:S08]  /*4570*/  DMUL.RP R6, R6, R10 ;  /* 0x0000000a06067228 */ /* 0x000fd00000008000 */
[----:B------:R-:W-:Y:S02]  /*4580*/  FSETP.NEU.AND P0, PT, |R9|, R5, PT ;  /* 0x000000050900720b */ /* 0x000fe40003f0d200 */
[----:B------:R-:W-:Y:S02]  /*4590*/  LOP3.LUT R13, R7, R13, RZ, 0x3c, !PT ;  /* 0x0000000d070d7212 */ /* 0x000fe400078e3cff */
[----:B------:R-:W-:Y:S02]  /*45a0*/  FSEL R22, R6, R22, !P0 ;  /* 0x0000001606167208 */ /* 0x000fe40004000000 */
[----:B------:R-:W-:Y:S01]  /*45b0*/  FSEL R23, R13, R23, !P0 ;  /* 0x000000170d177208 */ /* 0x000fe20004000000 */
[----:B------:R-:W-:Y:S06]  /*45c0*/  BRA `(.L_x_80) ;  /* 0x0000000000547947 */ /* 0x000fec0003800000 */
.L_x_79:
[----:B------:R-:W-:-:S14]  /*45d0*/  DSETP.NAN.AND P0, PT, R10, R10, PT ;  /* 0x0000000a0a00722a */ /* 0x000fdc0003f08000 */
[----:B------:R-:W-:Y:S05]  /*45e0*/  @P0 BRA `(.L_x_81) ;  /* 0x0000000000440947 */ /* 0x000fea0003800000 */
[----:B------:R-:W-:-:S14]  /*45f0*/  DSETP.NAN.AND P0, PT, R12, R12, PT ;  /* 0x0000000c0c00722a */ /* 0x000fdc0003f08000 */
[----:B------:R-:W-:Y:S05]  /*4600*/  @P0 BRA `(.L_x_82) ;  /* 0x0000000000300947 */ /* 0x000fea0003800000 */
[----:B------:R-:W-:Y:S01]  /*4610*/  ISETP.NE.AND P0, PT, R5, R24, PT ;  /* 0x000000180500720c */ /* 0x000fe20003f05270 */
[----:B------:R-:W-:Y:S02]  /*4620*/  IMAD.MOV.U32 R22, RZ, RZ, 0x0 ;  /* 0x00000000ff167424 */ /* 0x000fe400078e00ff */
[----:B------:R-:W-:-:S10]  /*4630*/  IMAD.MOV.U32 R23, RZ, RZ, -0x80000 ;  /* 0xfff80000ff177424 */ /* 0x000fd400078e00ff */
[----:B------:R-:W-:Y:S05]  /*4640*/  @!P0 BRA `(.L_x_80) ;  /* 0x0000000000348947 */ /* 0x000fea0003800000 */
[----:B------:R-:W-:Y:S02]  /*4650*/  ISETP.NE.AND P0, PT, R5, 0x7ff00000, PT ;  /* 0x7ff000000500780c */ /* 0x000fe40003f05270 */
[----:B------:R-:W-:Y:S02]  /*4660*/  LOP3.LUT R23, R11, 0x80000000, R13, 0x48, !PT ;  /* 0x800000000b177812 */ /* 0x000fe400078e480d */
[----:B------:R-:W-:-:S13]  /*4670*/  ISETP.EQ.OR P0, PT, R24, RZ, !P0 ;  /* 0x000000ff1800720c */ /* 0x000fda0004702670 */
[----:B------:R-:W-:Y:S01]  /*4680*/  @P0 LOP3.LUT R4, R23, 0x7ff00000, RZ, 0xfc, !PT ;  /* 0x7ff0000017040812 */ /* 0x000fe200078efcff */
[----:B------:R-:W-:Y:S02]  /*4690*/  @!P0 IMAD.MOV.U32 R22, RZ, RZ, RZ ;  /* 0x000000ffff168224 */ /* 0x000fe400078e00ff */
[----:B------:R-:W-:Y:S02]  /*46a0*/  @P0 IMAD.MOV.U32 R22, RZ, RZ, RZ ;  /* 0x000000ffff160224 */ /* 0x000fe400078e00ff */
[----:B------:R-:W-:Y:S01]  /*46b0*/  @P0 IMAD.MOV.U32 R23, RZ, RZ, R4 ;  /* 0x000000ffff170224 */ /* 0x000fe200078e0004 */
[----:B------:R-:W-:Y:S06]  /*46c0*/  BRA `(.L_x_80) ;  /* 0x0000000000147947 */ /* 0x000fec0003800000 */
.L_x_82:
[----:B------:R-:W-:Y:S01]  /*46d0*/  LOP3.LUT R23, R13, 0x80000, RZ, 0xfc, !PT ;  /* 0x000800000d177812 */ /* 0x000fe200078efcff */
[----:B------:R-:W-:Y:S01]  /*46e0*/  IMAD.MOV.U32 R22, RZ, RZ, R12 ;  /* 0x000000ffff167224 */ /* 0x000fe200078e000c */
[----:B------:R-:W-:Y:S06]  /*46f0*/  BRA `(.L_x_80) ;  /* 0x0000000000087947 */ /* 0x000fec0003800000 */
.L_x_81:
[----:B------:R-:W-:Y:S01]  /*4700*/  LOP3.LUT R23, R11, 0x80000, RZ, 0xfc, !PT ;  /* 0x000800000b177812 */ /* 0x000fe200078efcff */
[----:B------:R-:W-:-:S07]  /*4710*/  IMAD.MOV.U32 R22, RZ, RZ, R10 ;  /* 0x000000ffff167224 */ /* 0x000fce00078e000a */
.L_x_80:
[----:B------:R-:W-:Y:S02]  /*4720*/  IMAD.MOV.U32 R4, RZ, RZ, R0 ;  /* 0x000000ffff047224 */ /* 0x000fe400078e0000 */
[----:B------:R-:W-:Y:S02]  /*4730*/  IMAD.MOV.U32 R5, RZ, RZ, 0x0 ;  /* 0x00000000ff057424 */ /* 0x000fe400078e00ff */
[----:B------:R-:W-:Y:S02]  /*4740*/  IMAD.MOV.U32 R6, RZ, RZ, R22 ;  /* 0x000000ffff067224 */ /* 0x000fe400078e0016 */
[----:B------:R-:W-:Y:S01]  /*4750*/  IMAD.MOV.U32 R7, RZ, RZ, R23 ;  /* 0x000000ffff077224 */ /* 0x000fe200078e0017 */
[----:B------:R-:W-:Y:S06]  /*4760*/  RET.REL.NODEC R4 `(_Z13softmaxKernelPdii) ;  /* 0xffffffb804247950 */ /* 0x000fec0003c3ffff */
.L_x_83:
        /* <DEDUP_REMOVED lines=9> */
.L_x_94:


//--------------------- .text._Z10reluKernelPdii  --------------------------
	.section	.text._Z10reluKernelPdii,"ax",@progbits
	.align	128
        .global         _Z10reluKernelPdii
        .type           _Z10reluKernelPdii,@function
        .size           _Z10reluKernelPdii,(.L_x_100 - _Z10reluKernelPdii)
        .other          _Z10reluKernelPdii,@"STO_CUDA_ENTRY STV_DEFAULT"
_Z10reluKernelPdii:
.text._Z10reluKernelPdii:
        /* <DEDUP_REMOVED lines=12> */
[----:B------:R-:W-:-:S04]  /*00c0*/  IMAD R5, R6, UR6, R5 ;  /* 0x0000000606057c24 */ /* 0x000fc8000f8e0205 */
[----:B0-----:R-:W-:-:S05]  /*00d0*/  IMAD.WIDE R2, R5, 0x8, R2 ;  /* 0x0000000805027825 */ /* 0x001fca00078e0202 */
[----:B-1----:R-:W2:Y:S01]  /*00e0*/  LDG.E.64 R4, desc[UR4][R2.64] ;  /* 0x0000000402047981 */ /* 0x002ea2000c1e1b00 */
[----:B------:R-:W-:Y:S01]  /*00f0*/  IMAD.MOV.U32 R0, RZ, RZ, RZ ;  /* 0x000000ffff007224 */ /* 0x000fe200078e00ff */
[----:B--2---:R-:W-:Y:S01]  /*0100*/  DSETP.MAX.AND P0, P1, RZ, R4, PT ;  /* 0x00000004ff00722a */ /* 0x004fe2000390f000 */
[----:B------:R-:W-:-:S05]  /*0110*/  MOV R7, R5 ;  /* 0x0000000500077202 */ /* 0x000fca0000000f00 */
[C---:B------:R-:W-:Y:S02]  /*0120*/  FSEL R9, R0.reuse, R7, P0 ;  /* 0x0000000700097208 */ /* 0x040fe40000000000 */
[----:B------:R-:W-:-:S06]  /*0130*/  SEL R4, R0, R4, P0 ;  /* 0x0000000400047207 */ /* 0x000fcc0000000000 */
[----:B------:R-:W-:-:S05]  /*0140*/  @P1 LOP3.LUT R9, R7, 0x80000, RZ, 0xfc, !PT ;  /* 0x0008000007091812 */ /* 0x000fca00078efcff */
[----:B------:R-:W-:-:S05]  /*0150*/  IMAD.MOV.U32 R5, RZ, RZ, R9 ;  /* 0x000000ffff057224 */ /* 0x000fca00078e0009 */
[----:B------:R-:W-:Y:S01]  /*0160*/  STG.E.64 desc[UR4][R2.64], R4 ;  /* 0x0000000402007986 */ /* 0x000fe2000c101b04 */
[----:B------:R-:W-:Y:S05]  /*0170*/  EXIT ;  /* 0x000000000000794d */ /* 0x000fea0003800000 */
.L_x_84:
        /* <DEDUP_REMOVED lines=16> */
.L_x_100:


//--------------------- .text._Z15matrixMulKernelPdS_S_S_iiii --------------------------
	.section	.text._Z15matrixMulKernelPdS_S_S_iiii,"ax",@progbits
	.align	128
        .global         _Z15matrixMulKernelPdS_S_S_iiii
        .type           _Z15matrixMulKernelPdS_S_S_iiii,@function
        .size           _Z15matrixMulKernelPdS_S_S_iiii,(.L_x_101 - _Z15matrixMulKernelPdS_S_S_iiii)
        .other          _Z15matrixMulKernelPdS_S_S_iiii,@"STO_CUDA_ENTRY STV_DEFAULT"
_Z15matrixMulKernelPdS_S_S_iiii:
.text._Z15matrixMulKernelPdS_S_S_iiii:
[----:B------:R-:W-:Y:S01]  /*0000*/  LDC R1, c[0x0][0x37c] ;  /* 0x0000df00ff017b82 */ /* 0x000fe20000000800 */
[----:B------:R-:W0:Y:S07]  /*0010*/  S2R R4, SR_TID.X ;  /* 0x0000000000047919 */ /* 0x000e2e0000002100 */
[----:B------:R-:W1:Y:S01]  /*0020*/  LDC R3, c[0x0][0x364] ;  /* 0x0000d900ff037b82 */ /* 0x000e620000000800 */
[----:B------:R-:W1:Y:S07]  /*0030*/  S2R R2, SR_TID.Y ;  /* 0x0000000000027919 */ /* 0x000e6e0000002200 */
[----:B------:R-:W0:Y:S08]  /*0040*/  S2UR UR5, SR_CTAID.X ;  /* 0x00000000000579c3 */ /* 0x000e300000002500 */
[----:B------:R-:W0:Y:S08]  /*0050*/  LDC R5, c[0x0][0x360] ;  /* 0x0000d800ff057b82 */ /* 0x000e300000000800 */
[----:B------:R-:W1:Y:S08]  /*0060*/  S2UR UR4, SR_CTAID.Y ;  /* 0x00000000000479c3 */ /* 0x000e700000002600 */
[----:B------:R-:W2:Y:S08]  /*0070*/  LDC.64 R6, c[0x0][0x3a8] ;  /* 0x0000ea00ff067b82 */ /* 0x000eb00000000a00 */
[----:B------:R-:W3:Y:S01]  /*0080*/  LDC R0, c[0x0][0x3a0] ;  /* 0x0000e800ff007b82 */ /* 0x000ee20000000800 */
[----:B0-----:R-:W-:-:S07]  /*0090*/  IMAD R5, R5, UR5, R4 ;  /* 0x0000000505057c24 */ /* 0x001fce000f8e0204 */
[----:B------:R-:W0:Y:S01]  /*00a0*/  S2UR UR6, SR_CTAID.Z ;  /* 0x00000000000679c3 */ /* 0x000e220000002700 */
[----:B-1----:R-:W-:Y:S01]  /*00b0*/  IMAD R3, R3, UR4, R2 ;  /* 0x0000000403037c24 */ /* 0x002fe2000f8e0202 */
[----:B--2---:R-:W-:-:S04]  /*00c0*/  ISETP.GE.AND P0, PT, R5, R6, PT ;  /* 0x000000060500720c */ /* 0x004fc80003f06270 */
[----:B---3--:R-:W-:-:S04]  /*00d0*/  ISETP.GE.OR P0, PT, R3, R0, P0 ;  /* 0x000000000300720c */ /* 0x008fc80000706670 */
[----:B0-----:R-:W-:-:S13]  /*00e0*/  ISETP.LE.OR P0, PT, R7, UR6, P0 ;  /* 0x0000000607007c0c */ /* 0x001fda0008703670 */
[----:B------:R-:W-:Y:S05]  /*00f0*/  @P0 EXIT ;  /* 0x000000000000094d */ /* 0x000fea0003800000 */
[----:B------:R-:W0:Y:S01]  /*0100*/  LDC R2, c[0x0][0x3a4] ;  /* 0x0000e900ff027b82 */ /* 0x000e220000000800 */
[----:B------:R-:W1:Y:S07]  /*0110*/  LDCU.64 UR4, c[0x0][0x358] ;  /* 0x00006b00ff0477ac */ /* 0x000e6e0008000a00 */
[----:B------:R-:W2:Y:S01]  /*0120*/  LDC.64 R22, c[0x0][0x398] ;  /* 0x0000e600ff167b82 */ /* 0x000ea20000000a00 */
[----:B0-----:R-:W-:Y:S01]  /*0130*/  ISETP.GE.AND P0, PT, R2, 0x1, PT ;  /* 0x000000010200780c */ /* 0x001fe20003f06270 */
[----:B--2---:R-:W-:-:S06]  /*0140*/  IMAD.WIDE.U32 R22, R3, 0x8, R22 ;  /* 0x0000000803167825 */ /* 0x004fcc00078e0016 */
[----:B-1----:R-:W5:Y:S06]  /*0150*/  LDG.E.64 R22, desc[UR4][R22.64] ;  /* 0x0000000416167981 */ /* 0x002f6c000c1e1b00 */
[----:B------:R-:W-:Y:S05]  /*0160*/  @!P0 BRA `(.L_x_85) ;  /* 0x0000000800d08947 */ /* 0x000fea0003800000 */
[C---:B------:R-:W-:Y:S01]  /*0170*/  ISETP.GE.U32.AND P1, PT, R2.reuse, 0x10, PT ;  /* 0x000000100200780c */ /* 0x040fe20003f26070 */
[----:B------:R-:W-:Y:S01]  /*0180*/  IMAD R5, R3, R2, RZ ;  /* 0x0000000203057224 */ /* 0x000fe200078e02ff */
[C---:B------:R-:W-:Y:S01]  /*0190*/  LOP3.LUT R4, R2.reuse, 0xf, RZ, 0xc0, !PT ;  /* 0x0000000f02047812 */ /* 0x040fe200078ec0ff */
[----:B------:R-:W-:Y:S02]  /*01a0*/  IMAD R24, R2, UR6, RZ ;  /* 0x0000000602187c24 */ /* 0x000fe4000f8e02ff */
[----:B------:R-:W-:Y:S01]  /*01b0*/  IMAD.MOV.U32 R25, RZ, RZ, RZ ;  /* 0x000000ffff197224 */ /* 0x000fe200078e00ff */
[----:B------:R-:W-:-:S07]  /*01c0*/  ISETP.NE.AND P0, PT, R4, RZ, PT ;  /* 0x000000ff0400720c */ /* 0x000fce0003f05270 */
[----:B------:R-:W-:Y:S06]  /*01d0*/  @!P1 BRA `(.L_x_86) ;  /* 0x0000000400149947 */ /* 0x000fec0003800000 */
[----:B------:R-:W0:Y:S01]  /*01e0*/  LDC.64 R6, c[0x0][0x380] ;  /* 0x0000e000ff067b82 */ /* 0x000e220000000a00 */
[----:B------:R-:W-:-:S05]  /*01f0*/  LOP3.LUT R25, R2, 0x7ffffff0, RZ, 0xc0, !PT ;  /* 0x7ffffff002197812 */ /* 0x000fca00078ec0ff */
[----:B------:R-:W-:Y:S02]  /*0200*/  IMAD.MOV R26, RZ, RZ, -R25 ;  /* 0x000000ffff1a7224 */ /* 0x000fe400078e0a19 */
[----:B------:R-:W1:Y:S01]  /*0210*/  LDC.64 R8, c[0x0][0x388] ;  /* 0x0000e200ff087b82 */ /* 0x000e620000000a00 */
[----:B0-----:R-:W-:-:S03]  /*0220*/  IMAD.WIDE.U32 R6, R5, 0x8, R6 ;  /* 0x0000000805067825 */ /* 0x001fc600078e0006 */
[----:B------:R-:W-:Y:S01]  /*0230*/  IADD3 R14, P1, PT, R6, 0x40, RZ ;  /* 0x00000040060e7810 */ /* 0x000fe20007f3e0ff */
[----:B-1----:R-:W-:-:S04]  /*0240*/  IMAD.WIDE.U32 R8, R24, 0x8, R8 ;  /* 0x0000000818087825 */ /* 0x002fc800078e0008 */
[----:B------:R-:W-:Y:S01]  /*0250*/  IMAD.X R15, RZ, RZ, R7, P1 ;  /* 0x000000ffff0f7224 */ /* 0x000fe200008e0607 */
[----:B------:R-:W-:-:S04]  /*0260*/  IADD3 R12, P2, PT, R8, 0x40, RZ ;  /* 0x00000040080c7810 */ /* 0x000fc80007f5e0ff */
[----:B------:R-:W-:-:S09]  /*0270*/  IADD3.X R13, PT, PT, RZ, R9, RZ, P2, !PT ;  /* 0x00000009ff0d7210 */ /* 0x000fd200017fe4ff */
.L_x_87:
[----:B------:R-:W-:Y:S01]  /*0280*/  IMAD.MOV.U32 R6, RZ, RZ, R14 ;  /* 0x000000ffff067224 */ /* 0x000fe200078e000e */
[----:B------:R-:W-:Y:S01]  /*0290*/  MOV R9, R13 ;  /* 0x0000000d00097202 */ /* 0x000fe20000000f00 */
[----:B------:R-:W-:Y:S02]  /*02a0*/  IMAD.MOV.U32 R7, RZ, RZ, R15 ;  /* 0x000000ffff077224 */ /* 0x000fe400078e000f */
[----:B------:R-:W-:-:S03]  /*02b0*/  IMAD.MOV.U32 R8, RZ, RZ, R12 ;  /* 0x000000ffff087224 */ /* 0x000fc600078e000c */
[----:B------:R-:W2:Y:S04]  /*02c0*/  LDG.E.64 R12, desc[UR4][R6.64+-0x40] ;  /* 0xffffc004060c7981 */ /* 0x000ea8000c1e1b00 */
[----:B------:R-:W2:Y:S04]  /*02d0*/  LDG.E.64 R20, desc[UR4][R8.64+-0x40] ;  /* 0xffffc00408147981 */ /* 0x000ea8000c1e1b00 */
[----:B------:R-:W3:Y:S04]  /*02e0*/  LDG.E.64 R10, desc[UR4][R6.64+-0x38] ;  /* 0xffffc804060a7981 */ /* 0x000ee8000c1e1b00 */
[----:B------:R-:W3:Y:S04]  /*02f0*/  LDG.E.64 R18, desc[UR4][R8.64+-0x38] ;  /* 0xffffc80408127981 */ /* 0x000ee8000c1e1b00 */
[----:B------:R-:W4:Y:S04]  /*0300*/  LDG.E.64 R14, desc[UR4][R6.64+-0x30] ;  /* 0xffffd004060e7981 */ /* 0x000f28000c1e1b00 */
[----:B------:R-:W4:Y:S01]  /*0310*/  LDG.E.64 R16, desc[UR4][R8.64+-0x30] ;  /* 0xffffd00408107981 */ /* 0x000f22000c1e1b00 */
[----:B--2--5:R-:W-:-:S03]  /*0320*/  DFMA R20, R12, R20, R22 ;  /* 0x000000140c14722b */ /* 0x024fc60000000016 */
[----:B------:R-:W2:Y:S04]  /*0330*/  LDG.E.64 R12, desc[UR4][R6.64+-0x28] ;  /* 0xffffd804060c7981 */ /* 0x000ea8000c1e1b00 */
[----:B------:R-:W2:Y:S01]  /*0340*/  LDG.E.64 R22, desc[UR4][R8.64+-0x28] ;  /* 0xffffd80408167981 */ /* 0x000ea2000c1e1b00 */
[----:B---3--:R-:W-:-:S03]  /*0350*/  DFMA R18, R10, R18, R20 ;  /* 0x000000120a12722b */ /* 0x008fc60000000014 */
[----:B------:R-:W3:Y:S04]  /*0360*/  LDG.E.64 R10, desc[UR4][R6.64+-0x20] ;  /* 0xffffe004060a7981 */ /* 0x000ee8000c1e1b00 */
[----:B------:R-:W3:Y:S01]  /*0370*/  LDG.E.64 R20, desc[UR4][R8.64+-0x20] ;  /* 0xffffe00408147981 */ /* 0x000ee2000c1e1b00 */
[----:B----4-:R-:W-:-:S03]  /*0380*/  DFMA R16, R14, R16, R18 ;  /* 0x000000100e10722b */ /* 0x010fc60000000012 */
[----:B------:R-:W4:Y:S04]  /*0390*/  LDG.E.64 R14, desc[UR4][R6.64+-0x18] ;  /* 0xffffe804060e7981 */ /* 0x000f28000c1e1b00 */
[----:B------:R-:W4:Y:S01]  /*03a0*/  LDG.E.64 R18, desc[UR4][R8.64+-0x18] ;  /* 0xffffe80408127981 */ /* 0x000f22000c1e1b00 */
[----:B--2---:R-:W-:-:S03]  /*03b0*/  DFMA R22, R12, R22, R16 ;  /* 0x000000160c16722b */ /* 0x004fc60000000010 */
        /* <DEDUP_REMOVED lines=26> */
[----:B------:R-:W-:Y:S01]  /*0560*/  VIADD R26, R26, 0x10 ;  /* 0x000000101a1a7836 */ /* 0x000fe20000000000 */
[----:B--2---:R-:W-:Y:S02]  /*0570*/  DFMA R18, R20, R18, R22 ;  /* 0x000000121412722b */ /* 0x004fe40000000016 */
[----:B------:R-:W2:Y:S04]  /*0580*/  LDG.E.64 R20, desc[UR4][R6.64+0x38] ;  /* 0x0000380406147981 */ /* 0x000ea8000c1e1b00 */
[----:B------:R-:W2:Y:S01]  /*0590*/  LDG.E.64 R22, desc[UR4][R8.64+0x38] ;  /* 0x0000380408167981 */ /* 0x000ea2000c1e1b00 */
[----:B------:R-:W-:Y:S01]  /*05a0*/  ISETP.NE.AND P1, PT, R26, RZ, PT ;  /* 0x000000ff1a00720c */ /* 0x000fe20003f25270 */
[----:B---3--:R-:W-:Y:S01]  /*05b0*/  DFMA R10, R10, R12, R18 ;  /* 0x0000000c0a0a722b */ /* 0x008fe20000000012 */
[----:B------:R-:W-:-:S05]  /*05c0*/  IADD3 R12, P3, PT, R8, 0x80, RZ ;  /* 0x00000080080c7810 */ /* 0x000fca0007f7e0ff */
[----:B------:R-:W-:Y:S02]  /*05d0*/  IMAD.X R13, RZ, RZ, R9, P3 ;  /* 0x000000ffff0d7224 */ /* 0x000fe400018e0609 */
[----:B----4-:R-:W-:Y:S01]  /*05e0*/  DFMA R10, R14, R16, R10 ;  /* 0x000000100e0a722b */ /* 0x010fe2000000000a */
[----:B------:R-:W-:-:S05]  /*05f0*/  IADD3 R14, P2, PT, R6, 0x80, RZ ;  /* 0x00000080060e7810 */ /* 0x000fca0007f5e0ff */
[----:B------:R-:W-:Y:S02]  /*0600*/  IMAD.X R15, RZ, RZ, R7, P2 ;  /* 0x000000ffff0f7224 */ /* 0x000fe400010e0607 */
[----:B--2---:R-:W-:Y:S01]  /*0610*/  DFMA R22, R20, R22, R10 ;  /* 0x000000161416722b */ /* 0x004fe2000000000a */
[----:B------:R-:W-:Y:S10]  /*0620*/  @P1 BRA `(.L_x_87) ;  /* 0xfffffffc00141947 */ /* 0x000ff4000383ffff */
.L_x_86:
[----:B------:R-:W-:Y:S05]  /*0630*/  @!P0 BRA `(.L_x_85) ;  /* 0x00000004009c8947 */ /* 0x000fea0003800000 */
[----:B------:R-:W-:Y:S02]  /*0640*/  ISETP.GE.U32.AND P1, PT, R4, 0x8, PT ;  /* 0x000000080400780c */ /* 0x000fe40003f26070 */
[----:B------:R-:W-:-:S04]  /*0650*/  LOP3.LUT R26, R2, 0x7, RZ, 0xc0, !PT ;  /* 0x00000007021a7812 */ /* 0x000fc800078ec0ff */
[----:B------:R-:W-:-:S07]  /*0660*/  ISETP.NE.AND P0, PT, R26, RZ, PT ;  /* 0x000000ff1a00720c */ /* 0x000fce0003f05270 */
[----:B------:R-:W-:Y:S06]  /*0670*/  @!P1 BRA `(.L_x_88) ;  /* 0x0000000000a09947 */ /* 0x000fec0003800000 */
[----:B------:R-:W0:Y:S01]  /*0680*/  LDC.64 R18, c[0x0][0x380] ;  /* 0x0000e000ff127b82 */ /* 0x000e220000000a00 */
[----:B------:R-:W-:Y:S01]  /*0690*/  IADD3 R7, PT, PT, R5, R25, RZ ;  /* 0x0000001905077210 */ /* 0x000fe20007ffe0ff */
[----:B------:R-:W-:Y:S01]  /*06a0*/  IMAD.IADD R9, R24, 0x1, R25 ;  /* 0x0000000118097824 */ /* 0x000fe200078e0219 */
[----:B------:R-:W1:Y:S05]  /*06b0*/  LDCU.128 UR8, c[0x0][0x380] ;  /* 0x00007000ff0877ac */ /* 0x000e6a0008000c00 */
[----:B------:R-:W2:Y:S01]  /*06c0*/  LDC.64 R16, c[0x0][0x388] ;  /* 0x0000e200ff107b82 */ /* 0x000ea20000000a00 */
[----:B0-----:R-:W-:-:S06]  /*06d0*/  IMAD.WIDE.U32 R18, R7, 0x8, R18 ;  /* 0x0000000807127825 */ /* 0x001fcc00078e0012 */
[----:B------:R-:W3:Y:S01]  /*06e0*/  LDG.E.64 R18, desc[UR4][R18.64] ;  /* 0x0000000412127981 */ /* 0x000ee2000c1e1b00 */
[----:B--2---:R-:W-:-:S06]  /*06f0*/  IMAD.WIDE.U32 R16, R9, 0x8, R16 ;  /* 0x0000000809107825 */ /* 0x004fcc00078e0010 */
[----:B------:R-:W3:Y:S01]  /*0700*/  LDG.E.64 R16, desc[UR4][R16.64] ;  /* 0x0000000410107981 */ /* 0x000ee2000c1e1b00 */
[-C--:B------:R-:W-:Y:S02]  /*0710*/  IADD3 R9, P1, PT, R5, R25.reuse, RZ ;  /* 0x0000001905097210 */ /* 0x080fe40007f3e0ff */
[----:B------:R-:W-:Y:S02]  /*0720*/  IADD3 R4, P3, PT, R24, R25, RZ ;  /* 0x0000001918047210 */ /* 0x000fe40007f7e0ff */
[----:B-1----:R-:W-:Y:S01]  /*0730*/  LEA R8, P2, R9, UR8, 0x3 ;  /* 0x0000000809087c11 */ /* 0x002fe2000f8418ff */
[----:B------:R-:W-:Y:S01]  /*0740*/  IMAD.X R10, RZ, RZ, RZ, P1 ;  /* 0x000000ffff0a7224 */ /* 0x000fe200008e06ff */
[----:B------:R-:W-:Y:S01]  /*0750*/  LEA R6, P4, R4, UR10, 0x3 ;  /* 0x0000000a04067c11 */ /* 0x000fe2000f8818ff */
[----:B------:R-:W-:-:S03]  /*0760*/  IMAD.X R7, RZ, RZ, RZ, P3 ;  /* 0x000000ffff077224 */ /* 0x000fc600018e06ff */
[----:B------:R-:W-:Y:S02]  /*0770*/  LEA.HI.X R9, R9, UR9, R10, 0x3, P2 ;  /* 0x0000000909097c11 */ /* 0x000fe400090f1c0a */
[----:B------:R-:W-:-:S03]  /*0780*/  LEA.HI.X R7, R4, UR11, R7, 0x3, P4 ;  /* 0x0000000b04077c11 */ /* 0x000fc6000a0f1c07 */
[----:B------:R-:W2:Y:S04]  /*0790*/  LDG.E.64 R10, desc[UR4][R8.64+0x8] ;  /* 0x00000804080a7981 */ /* 0x000ea8000c1e1b00 */
[----:B------:R-:W2:Y:S04]  /*07a0*/  LDG.E.64 R14, desc[UR4][R6.64+0x8] ;  /* 0x00000804060e7981 */ /* 0x000ea8000c1e1b00 */
[----:B------:R-:W4:Y:S04]  /*07b0*/  LDG.E.64 R12, desc[UR4][R8.64+0x10] ;  /* 0x00001004080c7981 */ /* 0x000f28000c1e1b00 */
[----:B------:R-:W4:Y:S04]  /*07c0*/  LDG.E.64 R20, desc[UR4][R6.64+0x10] ;  /* 0x0000100406147981 */ /* 0x000f28000c1e1b00 */
[----:B------:R-:W4:Y:S01]  /*07d0*/  LDG.E.64 R28, desc[UR4][R8.64+0x38] ;  /* 0x00003804081c7981 */ /* 0x000f22000c1e1b00 */
[----:B---3-5:R-:W-:-:S03]  /*07e0*/  DFMA R16, R18, R16, R22 ;  /* 0x000000101210722b */ /* 0x028fc60000000016 */
[----:B------:R-:W3:Y:S04]  /*07f0*/  LDG.E.64 R18, desc[UR4][R8.64+0x18] ;  /* 0x0000180408127981 */ /* 0x000ee8000c1e1b00 */
[----:B------:R-:W3:Y:S01]  /*0800*/  LDG.E.64 R22, desc[UR4][R6.64+0x18] ;  /* 0x0000180406167981 */ /* 0x000ee2000c1e1b00 */
[----:B--2---:R-:W-:-:S03]  /*0810*/  DFMA R14, R10, R14, R16 ;  /* 0x0000000e0a0e722b */ /* 0x004fc60000000010 */
[----:B------:R-:W2:Y:S04]  /*0820*/  LDG.E.64 R16, desc[UR4][R8.64+0x20] ;  /* 0x0000200408107981 */ /* 0x000ea8000c1e1b00 */
[----:B------:R-:W2:Y:S01]  /*0830*/  LDG.E.64 R10, desc[UR4][R6.64+0x20] ;  /* 0x00002004060a7981 */ /* 0x000ea2000c1e1b00 */
[----:B----4-:R-:W-:-:S03]  /*0840*/  DFMA R20, R12, R20, R14 ;  /* 0x000000140c14722b */ /* 0x010fc6000000000e */
[----:B------:R-:W4:Y:S04]  /*0850*/  LDG.E.64 R12, desc[UR4][R8.64+0x28] ;  /* 0x00002804080c7981 */ /* 0x000f28000c1e1b00 */
[----:B------:R-:W4:Y:S01]  /*0860*/  LDG.E.64 R14, desc[UR4][R6.64+0x28] ;  /* 0x00002804060e7981 */ /* 0x000f22000c1e1b00 */
[----:B---3--:R-:W-:-:S03]  /*0870*/  DFMA R22, R18, R22, R20 ;  /* 0x000000161216722b */ /* 0x008fc60000000014 */
[----:B------:R-:W3:Y:S04]  /*0880*/  LDG.E.64 R18, desc[UR4][R8.64+0x30] ;  /* 0x0000300408127981 */ /* 0x000ee8000c1e1b00 */
[----:B------:R-:W3:Y:S04]  /*0890*/  LDG.E.64 R20, desc[UR4][R6.64+0x30] ;  /* 0x0000300406147981 */ /* 0x000ee8000c1e1b00 */
[----:B------:R-:W3:Y:S01]  /*08a0*/  LDG.E.64 R6, desc[UR4][R6.64+0x38] ;  /* 0x0000380406067981 */ /* 0x000ee2000c1e1b00 */
[----:B--2---:R-:W-:-:S08]  /*08b0*/  DFMA R10, R16, R10, R22 ;  /* 0x0000000a100a722b */ /* 0x004fd00000000016 */
[----:B----4-:R-:W-:Y:S01]  /*08c0*/  DFMA R10, R12, R14, R10 ;  /* 0x0000000e0c0a722b */ /* 0x010fe2000000000a */
[----:B------:R-:W-:-:S07]  /*08d0*/  IADD3 R25, PT, PT, R25, 0x8, RZ ;  /* 0x0000000819197810 */ /* 0x000fce0007ffe0ff */
[----:B---3--:R-:W-:-:S08]  /*08e0*/  DFMA R10, R18, R20, R10 ;  /* 0x00000014120a722b */ /* 0x008fd0000000000a */
[----:B------:R-:W-:-:S11]  /*08f0*/  DFMA R22, R28, R6, R10 ;  /* 0x000000061c16722b */ /* 0x000fd6000000000a */
.L_x_88:
[----:B------:R-:W-:Y:S05]  /*0900*/  @!P0 BRA `(.L_x_85) ;  /* 0x0000000000e88947 */ /* 0x000fea0003800000 */
[----:B------:R-:W-:Y:S02]  /*0910*/  ISETP.GE.U32.AND P1, PT, R26, 0x4, PT ;  /* 0x000000041a00780c */ /* 0x000fe40003f26070 */
[----:B------:R-:W-:-:S04]  /*0920*/  LOP3.LUT R2, R2, 0x3, RZ, 0xc0, !PT ;  /* 0x0000000302027812 */ /* 0x000fc800078ec0ff */
[----:B------:R-:W-:-:S07]  /*0930*/  ISETP.NE.AND P0, PT, R2, RZ, PT ;  /* 0x000000ff0200720c */ /* 0x000fce0003f05270 */
[----:B------:R-:W-:Y:S06]  /*0940*/  @!P1 BRA `(.L_x_89) ;  /* 0x0000000000709947 */ /* 0x000fec0003800000 */
[----:B------:R-:W0:Y:S01]  /*0950*/  LDC.64 R8, c[0x0][0x380] ;  /* 0x0000e000ff087b82 */ /* 0x000e220000000a00 */
[----:B------:R-:W1:Y:S01]  /*0960*/  LDCU.128 UR8, c[0x0][0x380] ;  /* 0x00007000ff0877ac */ /* 0x000e620008000c00 */
[C-C-:B------:R-:W-:Y:S01]  /*0970*/  IMAD.IADD R11, R5.reuse, 0x1, R25.reuse ;  /* 0x00000001050b7824 */ /* 0x140fe200078e0219 */
[-C--:B------:R-:W-:Y:S01]  /*0980*/  IADD3 R4, P1, PT, R5, R25.reuse, RZ ;  /* 0x0000001905047210 */ /* 0x080fe20007f3e0ff */
[C---:B------:R-:W-:Y:S01]  /*0990*/  IMAD.IADD R13, R24.reuse, 0x1, R25 ;  /* 0x00000001180d7824 */ /* 0x040fe200078e0219 */
[----:B------:R-:W-:-:S03]  /*09a0*/  IADD3 R12, P3, PT, R24, R25, RZ ;  /* 0x00000019180c7210 */ /* 0x000fc60007f7e0ff */
[----:B------:R-:W2:Y:S01]  /*09b0*/  LDC.64 R6, c[0x0][0x388] ;  /* 0x0000e200ff067b82 */ /* 0x000ea20000000a00 */
[----:B------:R-:W-:Y:S01]  /*09c0*/  IMAD.X R15, RZ, RZ, RZ, P1 ;  /* 0x000000ffff0f7224 */ /* 0x000fe200008e06ff */
[----:B-1----:R-:W-:-:S04]  /*09d0*/  LEA R26, P2, R4, UR8, 0x3 ;  /* 0x00000008041a7c11 */ /* 0x002fc8000f8418ff */
[----:B------:R-:W-:Y:S01]  /*09e0*/  LEA.HI.X R27, R4, UR9, R15, 0x3, P2 ;  /* 0x00000009041b7c11 */ /* 0x000fe200090f1c0f */
[----:B0-----:R-:W-:-:S04]  /*09f0*/  IMAD.WIDE.U32 R8, R11, 0x8, R8 ;  /* 0x000000080b087825 */ /* 0x001fc800078e0008 */
[----:B------:R-:W3:Y:S01]  /*0a00*/  LDG.E.64 R16, desc[UR4][R26.64+0x10] ;  /* 0x000010041a107981 */ /* 0x000ee2000c1e1b00 */
[----:B--2---:R-:W-:Y:S01]  /*0a10*/  IMAD.WIDE.U32 R10, R13, 0x8, R6 ;  /* 0x000000080d0a7825 */ /* 0x004fe200078e0006 */
[----:B------:R-:W-:Y:S02]  /*0a20*/  LEA R6, P1, R12, UR10, 0x3 ;  /* 0x0000000a0c067c11 */ /* 0x000fe4000f8218ff */
[----:B------:R-:W2:Y:S01]  /*0a30*/  LDG.E.64 R8, desc[UR4][R8.64] ;  /* 0x0000000408087981 */ /* 0x000ea2000c1e1b00 */
[----:B------:R-:W-:-:S03]  /*0a40*/  IADD3.X R7, PT, PT, RZ, RZ, RZ, P3, !PT ;  /* 0x000000ffff077210 */ /* 0x000fc60001ffe4ff */
[----:B------:R-:W2:Y:S01]  /*0a50*/  LDG.E.64 R10, desc[UR4][R10.64] ;  /* 0x000000040a0a7981 */ /* 0x000ea2000c1e1b00 */
[----:B------:R-:W-:-:S03]  /*0a60*/  LEA.HI.X R7, R12, UR11, R7, 0x3, P1 ;  /* 0x0000000b0c077c11 */ /* 0x000fc600088f1c07 */
[----:B------:R-:W4:Y:S04]  /*0a70*/  LDG.E.64 R12, desc[UR4][R26.64+0x8] ;  /* 0x000008041a0c7981 */ /* 0x000f28000c1e1b00 */
[----:B------:R-:W4:Y:S04]  /*0a80*/  LDG.E.64 R14, desc[UR4][R6.64+0x8] ;  /* 0x00000804060e7981 */ /* 0x000f28000c1e1b00 */
[----:B------:R-:W3:Y:S04]  /*0a90*/  LDG.E.64 R18, desc[UR4][R6.64+0x10] ;  /* 0x0000100406127981 */ /* 0x000ee8000c1e1b00 */
[----:B------:R-:W3:Y:S04]  /*0aa0*/  LDG.E.64 R20, desc[UR4][R26.64+0x18] ;  /* 0x000018041a147981 */ /* 0x000ee8000c1e1b00 */
[----:B------:R-:W3:Y:S01]  /*0ab0*/  LDG.E.64 R28, desc[UR4][R6.64+0x18] ;  /* 0x00001804061c7981 */ /* 0x000ee2000c1e1b00 */
[----:B------:R-:W-:Y:S01]  /*0ac0*/  VIADD R25, R25, 0x4 ;  /* 0x0000000419197836 */ /* 0x000fe20000000000 */
[----:B--2--5:R-:W-:-:S08]  /*0ad0*/  DFMA R22, R8, R10, R22 ;  /* 0x0000000a0816722b */ /* 0x024fd00000000016 */
[----:B----4-:R-:W-:-:S08]  /*0ae0*/  DFMA R12, R12, R14, R22 ;  /* 0x0000000e0c0c722b */ /* 0x010fd00000000016 */
[----:B---3--:R-:W-:-:S08]  /*0af0*/  DFMA R12, R16, R18, R12 ;  /* 0x00000012100c722b */ /* 0x008fd0000000000c */
[----:B------:R-:W-:-:S11]  /*0b00*/  DFMA R22, R20, R28, R12 ;  /* 0x0000001c1416722b */ /* 0x000fd6000000000c */
.L_x_89:
[----:B------:R-:W-:Y:S05]  /*0b10*/  @!P0 BRA `(.L_x_85) ;  /* 0x0000000000648947 */ /* 0x000fea0003800000 */
[----:B------:R-:W0:Y:S01]  /*0b20*/  LDC.64 R6, c[0x0][0x388] ;  /* 0x0000e200ff067b82 */ /* 0x000e220000000a00 */
[--C-:B------:R-:W-:Y:S01]  /*0b30*/  IMAD.IADD R11, R24, 0x1, R25.reuse ;  /* 0x00000001180b7824 */ /* 0x100fe200078e0219 */
[----:B------:R-:W-:Y:S01]  /*0b40*/  IADD3 R2, PT, PT, -R2, RZ, RZ ;  /* 0x000000ff02027210 */ /* 0x000fe20007ffe1ff */
[----:B------:R-:W-:-:S05]  /*0b50*/  IMAD.IADD R25, R5, 0x1, R25 ;  /* 0x0000000105197824 */ /* 0x000fca00078e0219 */
[----:B------:R-:W1:Y:S01]  /*0b60*/  LDC.64 R8, c[0x0][0x380] ;  /* 0x0000e000ff087b82 */ /* 0x000e620000000a00 */
[----:B0-----:R-:W-:-:S04]  /*0b70*/  IMAD.WIDE.U32 R4, R11, 0x8, R6 ;  /* 0x000000080b047825 */ /* 0x001fc800078e0006 */
[----:B------:R-:W-:Y:S01]  /*0b80*/  IMAD.MOV.U32 R11, RZ, RZ, R5 ;  /* 0x000000ffff0b7224 */ /* 0x000fe200078e0005 */
[----:B------:R-:W-:Y:S01]  /*0b90*/  MOV R10, R4 ;  /* 0x00000004000a7202 */ /* 0x000fe20000000f00 */
[----:B-1----:R-:W-:-:S04]  /*0ba0*/  IMAD.WIDE.U32 R6, R25, 0x8, R8 ;  /* 0x0000000819067825 */ /* 0x002fc800078e0008 */
[----:B------:R-:W-:Y:S02]  /*0bb0*/  IMAD.MOV.U32 R8, RZ, RZ, R6 ;  /* 0x000000ffff087224 */ /* 0x000fe400078e0006 */
[----:B------:R-:W-:-:S07]  /*0bc0*/  IMAD.MOV.U32 R9, RZ, RZ, R7 ;  /* 0x000000ffff097224 */ /* 0x000fce00078e0007 */
.L_x_90:
[----:B------:R-:W-:Y:S01]  /*0bd0*/  IMAD.MOV.U32 R4, RZ, RZ, R8 ;  /* 0x000000ffff047224 */ /* 0x000fe200078e0008 */
[----:B------:R-:W-:Y:S01]  /*0be0*/  MOV R6, R10 ;  /* 0x0000000a00067202 */ /* 0x000fe20000000f00 */
[----:B------:R-:W-:Y:S02]  /*0bf0*/  IMAD.MOV.U32 R5, RZ, RZ, R9 ;  /* 0x000000ffff057224 */ /* 0x000fe400078e0009 */
[----:B------:R-:W-:-:S04]  /*0c00*/  IMAD.MOV.U32 R7, RZ, RZ, R11 ;  /* 0x000000ffff077224 */ /* 0x000fc800078e000b */
[----:B------:R-:W2:Y:S04]  /*0c10*/  LDG.E.64 R4, desc[UR4][R4.64] ;  /* 0x0000000404047981 */ /* 0x000ea8000c1e1b00 */
[----:B------:R-:W2:Y:S01]  /*0c20*/  LDG.E.64 R6, desc[UR4][R6.64] ;  /* 0x0000000406067981 */ /* 0x000ea2000c1e1b00 */
[----:B------:R-:W-:Y:S01]  /*0c30*/  VIADD R2, R2, 0x1 ;  /* 0x0000000102027836 */ /* 0x000fe20000000000 */
[----:B------:R-:W-:Y:S02]  /*0c40*/  IADD3 R8, P2, PT, R8, 0x8, RZ ;  /* 0x0000000808087810 */ /* 0x000fe40007f5e0ff */
[----:B------:R-:W-:Y:S02]  /*0c50*/  IADD3 R10, P1, PT, R10, 0x8, RZ ;  /* 0x000000080a0a7810 */ /* 0x000fe40007f3e0ff */
[----:B------:R-:W-:Y:S01]  /*0c60*/  ISETP.NE.AND P0, PT, R2, RZ, PT ;  /* 0x000000ff0200720c */ /* 0x000fe20003f05270 */
[----:B------:R-:W-:Y:S01]  /*0c70*/  IMAD.X R9, RZ, RZ, R9, P2 ;  /* 0x000000ffff097224 */ /* 0x000fe200010e0609 */
[----:B------:R-:W-:Y:S01]  /*0c80*/  IADD3.X R11, PT, PT, RZ, R11, RZ, P1, !PT ;  /* 0x0000000bff0b7210 */ /* 0x000fe20000ffe4ff */
[----:B--2--5:R-:W-:-:S10]  /*0c90*/  DFMA R22, R4, R6, R22 ;  /* 0x000000060416722b */ /* 0x024fd40000000016 */
[----:B------:R-:W-:Y:S05]  /*0ca0*/  @P0 BRA `(.L_x_90) ;  /* 0xfffffffc00c80947 */ /* 0x000fea000383ffff */
.L_x_85:
[----:B------:R-:W0:Y:S01]  /*0cb0*/  LDC.64 R4, c[0x0][0x390] ;  /* 0x0000e400ff047b82 */ /* 0x000e220000000a00 */
[----:B------:R-:W-:-:S04]  /*0cc0*/  IMAD R3, R0, UR6, R3 ;  /* 0x0000000600037c24 */ /* 0x000fc8000f8e0203 */
[----:B0-----:R-:W-:-:S05]  /*0cd0*/  IMAD.WIDE.U32 R2, R3, 0x8, R4 ;  /* 0x0000000803027825 */ /* 0x001fca00078e0004 */
[----:B-----5:R-:W-:Y:S01]  /*0ce0*/  STG.E.64 desc[UR4][R2.64], R22 ;  /* 0x0000001602007986 */ /* 0x020fe2000c101b04 */
[----:B------:R-:W-:Y:S05]  /*0cf0*/  EXIT ;  /* 0x000000000000794d */ /* 0x000fea0003800000 */
.L_x_91:
        /* <DEDUP_REMOVED lines=16> */
.L_x_101:


//--------------------- .nv.shared.reserved.0     --------------------------
	.section	.nv.shared.reserved.0,"aw",@nobits
	.weak		__nv_reservedSMEM_offset_0_alias
	.size		__nv_reservedSMEM_offset_0_alias, 0, 64
	.other		__nv_reservedSMEM_offset_0_alias,@"STO_CUDA_RESERVED_SHARED STV_DEFAULT"
__nv_reservedSMEM_offset_0_alias:
	.zero		0
	.zero		64


//--------------------- .nv.constant0._Z16updateBiasKernelPdS_idi --------------------------
	.section	.nv.constant0._Z16updateBiasKernelPdS_idi,"a",@progbits
	.sectionflags	@""
	.align	4
.nv.constant0._Z16updateBiasKernelPdS_idi:
	.zero		932


//--------------------- .nv.constant0._Z19updateWeightsKernelPdS_S_iidi --------------------------
	.section	.nv.constant0._Z19updateWeightsKernelPdS_S_iidi,"a",@progbits
	.sectionflags	@""
	.align	4
.nv.constant0._Z19updateWeightsKernelPdS_S_iidi:
	.zero		940


//--------------------- .nv.constant0._Z20hiddenGradientKernelPdS_S_S_iii --------------------------
	.section	.nv.constant0._Z20hiddenGradientKernelPdS_S_S_iii,"a",@progbits
	.sectionflags	@""
	.align	4
.nv.constant0._Z20hiddenGradientKernelPdS_S_S_iii:
	.zero		940


//--------------------- .nv.constant0._Z20outputGradientKernelPdS_S_ii --------------------------
	.section	.nv.constant0._Z20outputGradientKernelPdS_S_ii,"a",@progbits
	.sectionflags	@""
	.align	4
.nv.constant0._Z20outputGradientKernelPdS_S_ii:
	.zero		928


//--------------------- .nv.constant0._Z13softmaxKernelPdii --------------------------
	.section	.nv.constant0._Z13softmaxKernelPdii,"a",@progbits
	.sectionflags	@""
	.align	4
.nv.constant0._Z13softmaxKernelPdii:
	.zero		912


//--------------------- .nv.constant0._Z10reluKernelPdii --------------------------
	.section	.nv.constant0._Z10reluKernelPdii,"a",@progbits
	.sectionflags	@""
	.align	4
.nv.constant0._Z10reluKernelPdii:
	.zero		912


//--------------------- .nv.constant0._Z15matrixMulKernelPdS_S_S_iiii --------------------------
	.section	.nv.constant0._Z15matrixMulKernelPdS_S_S_iiii,"a",@progbits
	.sectionflags	@""
	.align	4
.nv.constant0._Z15matrixMulKernelPdS_S_S_iiii:
	.zero		944


//--------------------- SYMBOLS --------------------------

	.type		.nv.reservedSmem.offset0,@object
	.size		.nv.reservedSmem.offset0,0x4
